	.target	sm_90a

	.elftype	@"ET_EXEC"


//--------------------- .note.nv.tkinfo           --------------------------
	.section	.note.nv.tkinfo,"",@"SHT_NOTE"
	.sectionflags	@"SHF_NOTE_NV_TKINFO"
	.tkinfo
        /*0018*/ 	.word	0x00000002
        /*0030*/ 	.string	""
        /*0030*/ 	.string	"ptxas"
        /*0030*/ 	.string	"Cuda compilation tools, release 13.0, V13.0.88"
        /*0030*/ 	.string	"Build cuda_13.0.r13.0/compiler.36424714_0"
        /*0030*/ 	.string	"-arch sm_90a -m 64 "



//--------------------- .note.nv.cuinfo           --------------------------
	.section	.note.nv.cuinfo,"",@"SHT_NOTE"
	.sectionflags	@"SHF_NOTE_NV_CUINFO"
        /*0018*/ 	.short	0x0002
        /*001a*/ 	.short	0x005a
        /*001c*/ 	.short	0x0082
	.zero		2


//--------------------- .nv.info                  --------------------------
	.section	.nv.info,"",@"SHT_CUDA_INFO"
	.align	4


	//----- nvinfo : EIATTR_REGCOUNT
	.align		4
        /*0000*/ 	.byte	0x04, 0x2f
        /*0002*/ 	.short	(.L_12 - .L_11)
	.align		4
.L_11:
        /*0004*/ 	.word	index@(_ZN7cutlass13device_kernelINS_4gemm6kernel13GemmUniversalIN4cute5tupleIJiiiiEEENS1_10collective13CollectiveMmaINS1_37MainloopSm90TmaGmmaWarpSpecializedFP8ILi18ENS5_IJNS4_1CILi1EEESB_SB_EEENS1_35KernelTmaWarpSpecializedCooperativeEEENS5_IJNSA_ILi128EEENSA_ILi256EEENSA_ILi32EEEEEENS_12float_e5m2_tENS5_IJlSB_lEEESJ_SK_NS4_8TiledMMAINS4_8MMA_AtomIJNS4_4SM904GMMA31MMA_64x256x32_F32E5M2E5M2_SS_TNILNSO_7ScaleInE1ELSQ_1EEEEEENS4_6LayoutINS5_IJNSA_ILi2EEESB_SB_EEENS5_IJSB_NSA_ILi0EEESW_EEEEENS5_IJNS4_10UnderscoreESZ_SZ_EEEEENS4_13SM90_TMA_LOADENS4_14ComposedLayoutINS4_7SwizzleILi1ELi4ELi3EEENS4_18smem_ptr_flag_bitsILi8EEENST_INS5_IJNSA_ILi8EEESH_EEENS5_IJSH_SB_EEEEEEEvNS4_8identityES12_S1C_vS1D_EENS_8epilogue10collective6detail29Sm90TmaWarpSpecializedAdapterINS1G_15DefaultEpilogueISJ_SK_SK_NS1F_6thread17LinearCombinationISJ_Li1EffLNS1K_9ScaleType4KindE0ELNS_15FloatRoundStyleE2ESJ_EENS1_15EpilogueDefaultEEEEEvvEEEEvNT_6ParamsE)
        /*0008*/ 	.word	0x000000a8


	//----- nvinfo : EIATTR_FRAME_SIZE
	.align		4
.L_12:
        /*000c*/ 	.byte	0x04, 0x11
        /*000e*/ 	.short	(.L_14 - .L_13)
	.align		4
.L_13:
        /*0010*/ 	.word	index@(_ZN7cutlass13device_kernelINS_4gemm6kernel13GemmUniversalIN4cute5tupleIJiiiiEEENS1_10collective13CollectiveMmaINS1_37MainloopSm90TmaGmmaWarpSpecializedFP8ILi18ENS5_IJNS4_1CILi1EEESB_SB_EEENS1_35KernelTmaWarpSpecializedCooperativeEEENS5_IJNSA_ILi128EEENSA_ILi256EEENSA_ILi32EEEEEENS_12float_e5m2_tENS5_IJlSB_lEEESJ_SK_NS4_8TiledMMAINS4_8MMA_AtomIJNS4_4SM904GMMA31MMA_64x256x32_F32E5M2E5M2_SS_TNILNSO_7ScaleInE1ELSQ_1EEEEEENS4_6LayoutINS5_IJNSA_ILi2EEESB_SB_EEENS5_IJSB_NSA_ILi0EEESW_EEEEENS5_IJNS4_10UnderscoreESZ_SZ_EEEEENS4_13SM90_TMA_LOADENS4_14ComposedLayoutINS4_7SwizzleILi1ELi4ELi3EEENS4_18smem_ptr_flag_bitsILi8EEENST_INS5_IJNSA_ILi8EEESH_EEENS5_IJSH_SB_EEEEEEEvNS4_8identityES12_S1C_vS1D_EENS_8epilogue10collective6detail29Sm90TmaWarpSpecializedAdapterINS1G_15DefaultEpilogueISJ_SK_SK_NS1F_6thread17LinearCombinationISJ_Li1EffLNS1K_9ScaleType4KindE0ELNS_15FloatRoundStyleE2ESJ_EENS1_15EpilogueDefaultEEEEEvvEEEEvNT_6ParamsE)
        /*0014*/ 	.word	0x00000100


	//----- nvinfo : EIATTR_MIN_STACK_SIZE
	.align		4
.L_14:
        /*0018*/ 	.byte	0x04, 0x12
        /*001a*/ 	.short	(.L_16 - .L_15)
	.align		4
.L_15:
        /*001c*/ 	.word	index@(_ZN7cutlass13device_kernelINS_4gemm6kernel13GemmUniversalIN4cute5tupleIJiiiiEEENS1_10collective13CollectiveMmaINS1_37MainloopSm90TmaGmmaWarpSpecializedFP8ILi18ENS5_IJNS4_1CILi1EEESB_SB_EEENS1_35KernelTmaWarpSpecializedCooperativeEEENS5_IJNSA_ILi128EEENSA_ILi256EEENSA_ILi32EEEEEENS_12float_e5m2_tENS5_IJlSB_lEEESJ_SK_NS4_8TiledMMAINS4_8MMA_AtomIJNS4_4SM904GMMA31MMA_64x256x32_F32E5M2E5M2_SS_TNILNSO_7ScaleInE1ELSQ_1EEEEEENS4_6LayoutINS5_IJNSA_ILi2EEESB_SB_EEENS5_IJSB_NSA_ILi0EEESW_EEEEENS5_IJNS4_10UnderscoreESZ_SZ_EEEEENS4_13SM90_TMA_LOADENS4_14ComposedLayoutINS4_7SwizzleILi1ELi4ELi3EEENS4_18smem_ptr_flag_bitsILi8EEENST_INS5_IJNSA_ILi8EEESH_EEENS5_IJSH_SB_EEEEEEEvNS4_8identityES12_S1C_vS1D_EENS_8epilogue10collective6detail29Sm90TmaWarpSpecializedAdapterINS1G_15DefaultEpilogueISJ_SK_SK_NS1F_6thread17LinearCombinationISJ_Li1EffLNS1K_9ScaleType4KindE0ELNS_15FloatRoundStyleE2ESJ_EENS1_15EpilogueDefaultEEEEEvvEEEEvNT_6ParamsE)
        /*0020*/ 	.word	0x00000100
.L_16:


//--------------------- .nv.compat                --------------------------
	.section	.nv.compat,"",@"SHT_CUDA_COMPAT_INFO"
	.align	4
        /*0000*/ 	.byte	0x02, 0x09, 0x01, 0x00, 0x02, 0x02, 0x04, 0x00, 0x02, 0x05, 0x05, 0x00, 0x03, 0x07, 0x01, 0x01
        /*0010*/ 	.byte	0x02, 0x03, 0x01, 0x00, 0x02, 0x06, 0x01, 0x00, 0x04, 0x0b, 0x08, 0x00, 0x00, 0x00, 0x00, 0x00
        /*0020*/ 	.byte	0x00, 0x00, 0x00, 0x00


//--------------------- .nv.info._ZN7cutlass13device_kernelINS_4gemm6kernel13GemmUniversalIN4cute5tupleIJiiiiEEENS1_10collective13CollectiveMmaINS1_37MainloopSm90TmaGmmaWarpSpecializedFP8ILi18ENS5_IJNS4_1CILi1EEESB_SB_EEENS1_35KernelTmaWarpSpecializedCooperativeEEENS5_IJNSA_ILi128EEENSA_ILi256EEENSA_ILi32EEEEEENS_12float_e5m2_tENS5_IJlSB_lEEESJ_SK_NS4_8TiledMMAINS4_8MMA_AtomIJNS4_4SM904GMMA31MMA_64x256x32_F32E5M2E5M2_SS_TNILNSO_7ScaleInE1ELSQ_1EEEEEENS4_6LayoutINS5_IJNSA_ILi2EEESB_SB_EEENS5_IJSB_NSA_ILi0EEESW_EEEEENS5_IJNS4_10UnderscoreESZ_SZ_EEEEENS4_13SM90_TMA_LOADENS4_14ComposedLayoutINS4_7SwizzleILi1ELi4ELi3EEENS4_18smem_ptr_flag_bitsILi8EEENST_INS5_IJNSA_ILi8EEESH_EEENS5_IJSH_SB_EEEEEEEvNS4_8identityES12_S1C_vS1D_EENS_8epilogue10collective6detail29Sm90TmaWarpSpecializedAdapterINS1G_15DefaultEpilogueISJ_SK_SK_NS1F_6thread17LinearCombinationISJ_Li1EffLNS1K_9ScaleType4KindE0ELNS_15FloatRoundStyleE2ESJ_EENS1_15EpilogueDefaultEEEEEvvEEEEvNT_6ParamsE --------------------------
	.section	.nv.info._ZN7cutlass13device_kernelINS_4gemm6kernel13GemmUniversalIN4cute5tupleIJiiiiEEENS1_10collective13CollectiveMmaINS1_37MainloopSm90TmaGmmaWarpSpecializedFP8ILi18ENS5_IJNS4_1CILi1EEESB_SB_EEENS1_35KernelTmaWarpSpecializedCooperativeEEENS5_IJNSA_ILi128EEENSA_ILi256EEENSA_ILi32EEEEEENS_12float_e5m2_tENS5_IJlSB_lEEESJ_SK_NS4_8TiledMMAINS4_8MMA_AtomIJNS4_4SM904GMMA31MMA_64x256x32_F32E5M2E5M2_SS_TNILNSO_7ScaleInE1ELSQ_1EEEEEENS4_6LayoutINS5_IJNSA_ILi2EEESB_SB_EEENS5_IJSB_NSA_ILi0EEESW_EEEEENS5_IJNS4_10UnderscoreESZ_SZ_EEEEENS4_13SM90_TMA_LOADENS4_14ComposedLayoutINS4_7SwizzleILi1ELi4ELi3EEENS4_18smem_ptr_flag_bitsILi8EEENST_INS5_IJNSA_ILi8EEESH_EEENS5_IJSH_SB_EEEEEEEvNS4_8identityES12_S1C_vS1D_EENS_8epilogue10collective6detail29Sm90TmaWarpSpecializedAdapterINS1G_15DefaultEpilogueISJ_SK_SK_NS1F_6thread17LinearCombinationISJ_Li1EffLNS1K_9ScaleType4KindE0ELNS_15FloatRoundStyleE2ESJ_EENS1_15EpilogueDefaultEEEEEvvEEEEvNT_6ParamsE,"",@"SHT_CUDA_INFO"
	.sectionflags	@""
	.align	4


	//----- nvinfo : EIATTR_CUDA_API_VERSION
	.align		4
        /*0000*/ 	.byte	0x04, 0x37
        /*0002*/ 	.short	(.L_18 - .L_17)
.L_17:
        /*0004*/ 	.word	0x00000082


	//----- nvinfo : EIATTR_KPARAM_INFO
	.align		4
.L_18:
        /*0008*/ 	.byte	0x04, 0x17
        /*000a*/ 	.short	(.L_20 - .L_19)
.L_19:
        /*000c*/ 	.word	0x00000000
        /*0010*/ 	.short	0x0000
        /*0012*/ 	.short	0x0070
        /*0014*/ 	.byte	0x00, 0xf0, 0x01, 0x10


	//----- nvinfo : EIATTR_SPARSE_MMA_MASK
	.align		4
.L_20:
        /*0018*/ 	.byte	0x03, 0x50
        /*001a*/ 	.short	0x0000


	//----- nvinfo : EIATTR_MAXREG_COUNT
	.align		4
        /*001c*/ 	.byte	0x03, 0x1b
        /*001e*/ 	.short	0x00a8


	//----- nvinfo : EIATTR_NUM_BARRIERS
	.align		4
        /*0020*/ 	.byte	0x02, 0x4c
        /*0022*/ 	.byte	0x01
	.zero		1


	//----- nvinfo : EIATTR_ANNOTATIONS
	.align		4
        /*0024*/ 	.byte	0x04, 0x55
        /*0026*/ 	.short	(.L_22 - .L_21)


	//   ....[0]....
.L_21:
        /*0028*/ 	.word	0x00000001
        /*002c*/ 	.byte	0x80, 0x07, 0x00, 0x00, 0x01, 0x00, 0x00, 0x00, 0xa0, 0x07, 0x00, 0x00, 0x01, 0x00, 0x00, 0x00
        /* <DEDUP_REMOVED lines=193> */
        /*0c4c*/ 	.byte	0x40, 0x09, 0x01, 0x00


	//----- nvinfo : EIATTR_MERCURY_ISA_VERSION
	.align		4
.L_22:
        /*0c50*/ 	.byte	0x03, 0x5f
        /*0c52*/ 	.short	0x0101


	//----- nvinfo : EIATTR_INT_WARP_WIDE_INSTR_OFFSETS
	.align		4
        /*0c54*/ 	.byte	0x04, 0x31
        /*0c56*/ 	.short	(.L_24 - .L_23)


	//   ....[0]....
.L_23:
        /*0c58*/ 	.word	0x00000650


	//   ....[1]....
        /*0c5c*/ 	.word	0x00000660


	//   ....[2]....
        /*0c60*/ 	.word	0x00000790


	//----- nvinfo : EIATTR_COOP_GROUP_MASK_REGIDS
	.align		4
.L_24:
        /*0c64*/ 	.byte	0x04, 0x29
        /*0c66*/ 	.short	(.L_26 - .L_25)


	//   ....[0]....
.L_25:
        /*0c68*/ 	.word	0xffffffff


	//   ....[1]....
        /*0c6c*/ 	.word	0xffffffff


	//   ....[2]....
        /*0c70*/ 	.word	0xffffffff


	//   ....[3]....
        /*0c74*/ 	.word	0xffffffff


	//   ....[4]....
        /*0c78*/ 	.word	0xffffffff


	//----- nvinfo : EIATTR_COOP_GROUP_INSTR_OFFSETS
	.align		4
.L_26:
        /*0c7c*/ 	.byte	0x04, 0x28
        /*0c7e*/ 	.short	(.L_28 - .L_27)


	//   ....[0]....
.L_27:
        /*0c80*/ 	.word	0x00000070


	//   ....[1]....
        /*0c84*/ 	.word	0x00000080


	//   ....[2]....
        /*0c88*/ 	.word	0x000001a0


	//   ....[3]....
        /*0c8c*/ 	.word	0x000005a0


	//   ....[4]....
        /*0c90*/ 	.word	0x000014e0


	//----- nvinfo : EIATTR_REG_RECONFIG
	.align		4
.L_28:
        /*0c94*/ 	.byte	0x01, 0x54
	.zero		2


	//----- nvinfo : EIATTR_MBARRIER_INSTR_OFFSETS
	.align		4
        /*0c98*/ 	.byte	0x04, 0x39
        /*0c9a*/ 	.short	(.L_30 - .L_29)


	//   ....[0]....
.L_29:
        /*0c9c*/ 	.word	0x00000340
        /*0ca0*/ 	.word	0x000000ff
        /*0ca4*/ 	.word	0x00000000
        /*0ca8*/ 	.short	0x0100
        /*0caa*/ 	.byte	0x09
	.zero		1


	//   ....[1]....
        /*0cac*/ 	.word	0x00000350
        /*0cb0*/ 	.word	0x000000ff
        /*0cb4*/ 	.word	0x00000090
        /*0cb8*/ 	.short	0x0100
        /*0cba*/ 	.byte	0x09
	.zero		1


	//   ....[2]....
        /*0cbc*/ 	.word	0x00000360
        /*0cc0*/ 	.word	0x000000ff
        /*0cc4*/ 	.word	0x00000008
        /*0cc8*/ 	.short	0x0100
        /*0cca*/ 	.byte	0x09
	.zero		1


	//   ....[3]....
        /*0ccc*/ 	.word	0x00000370
        /*0cd0*/ 	.word	0x000000ff
        /*0cd4*/ 	.word	0x00000098
        /*0cd8*/ 	.short	0x0100
        /*0cda*/ 	.byte	0x09
	.zero		1


	//   ....[4]....
        /*0cdc*/ 	.word	0x00000380
        /*0ce0*/ 	.word	0x000000ff
        /*0ce4*/ 	.word	0x00000010
        /*0ce8*/ 	.short	0x0100
        /*0cea*/ 	.byte	0x09
	.zero		1


	//   ....[5]....
        /*0cec*/ 	.word	0x00000390
        /*0cf0*/ 	.word	0x000000ff
        /*0cf4*/ 	.word	0x000000a0
        /*0cf8*/ 	.short	0x0100
        /*0cfa*/ 	.byte	0x09
	.zero		1


	//   ....[6]....
        /*0cfc*/ 	.word	0x000003a0
        /*0d00*/ 	.word	0x000000ff
        /*0d04*/ 	.word	0x00000018
        /*0d08*/ 	.short	0x0100
        /*0d0a*/ 	.byte	0x09
	.zero		1


	//   ....[7]....
        /*0d0c*/ 	.word	0x000003b0
        /*0d10*/ 	.word	0x000000ff
        /*0d14*/ 	.word	0x000000a8
        /*0d18*/ 	.short	0x0100
        /*0d1a*/ 	.byte	0x09
	.zero		1


	//   ....[8]....
        /*0d1c*/ 	.word	0x000003c0
        /*0d20*/ 	.word	0x000000ff
        /*0d24*/ 	.word	0x00000020
        /*0d28*/ 	.short	0x0100
        /*0d2a*/ 	.byte	0x09
	.zero		1


	//   ....[9]....
        /*0d2c*/ 	.word	0x000003d0
        /*0d30*/ 	.word	0x000000ff
        /*0d34*/ 	.word	0x000000b0
        /*0d38*/ 	.short	0x0100
        /*0d3a*/ 	.byte	0x09
	.zero		1


	//   ....[10]....
        /*0d3c*/ 	.word	0x000003e0
        /*0d40*/ 	.word	0x000000ff
        /*0d44*/ 	.word	0x00000028
        /*0d48*/ 	.short	0x0100
        /*0d4a*/ 	.byte	0x09
	.zero		1


	//   ....[11]....
        /*0d4c*/ 	.word	0x000003f0
        /*0d50*/ 	.word	0x000000ff
        /*0d54*/ 	.word	0x000000b8
        /*0d58*/ 	.short	0x0100
        /*0d5a*/ 	.byte	0x09
	.zero		1


	//   ....[12]....
        /*0d5c*/ 	.word	0x00000400
        /*0d60*/ 	.word	0x000000ff
        /*0d64*/ 	.word	0x00000030
        /*0d68*/ 	.short	0x0100
        /*0d6a*/ 	.byte	0x09
	.zero		1


	//   ....[13]....
        /*0d6c*/ 	.word	0x00000410
        /*0d70*/ 	.word	0x000000ff
        /*0d74*/ 	.word	0x000000c0
        /*0d78*/ 	.short	0x0100
        /*0d7a*/ 	.byte	0x09
	.zero		1


	//   ....[14]....
        /*0d7c*/ 	.word	0x00000420
        /*0d80*/ 	.word	0x000000ff
        /*0d84*/ 	.word	0x00000038
        /*0d88*/ 	.short	0x0100
        /*0d8a*/ 	.byte	0x09
	.zero		1


	//   ....[15]....
        /*0d8c*/ 	.word	0x00000430
        /*0d90*/ 	.word	0x000000ff
        /*0d94*/ 	.word	0x000000c8
        /*0d98*/ 	.short	0x0100
        /*0d9a*/ 	.byte	0x09
	.zero		1


	//   ....[16]....
        /*0d9c*/ 	.word	0x00000440
        /*0da0*/ 	.word	0x000000ff
        /*0da4*/ 	.word	0x00000040
        /*0da8*/ 	.short	0x0100
        /*0daa*/ 	.byte	0x09
	.zero		1


	//   ....[17]....
        /*0dac*/ 	.word	0x00000450
        /*0db0*/ 	.word	0x000000ff
        /*0db4*/ 	.word	0x000000d0
        /*0db8*/ 	.short	0x0100
        /*0dba*/ 	.byte	0x09
	.zero		1


	//   ....[18]....
        /*0dbc*/ 	.word	0x00000460
        /*0dc0*/ 	.word	0x000000ff
        /*0dc4*/ 	.word	0x00000048
        /*0dc8*/ 	.short	0x0100
        /*0dca*/ 	.byte	0x09
	.zero		1


	//   ....[19]....
        /*0dcc*/ 	.word	0x00000470
        /*0dd0*/ 	.word	0x000000ff
        /*0dd4*/ 	.word	0x000000d8
        /*0dd8*/ 	.short	0x0100
        /*0dda*/ 	.byte	0x09
	.zero		1


	//   ....[20]....
        /*0ddc*/ 	.word	0x00000480
        /*0de0*/ 	.word	0x000000ff
        /*0de4*/ 	.word	0x00000050
        /*0de8*/ 	.short	0x0100
        /*0dea*/ 	.byte	0x09
	.zero		1


	//   ....[21]....
        /*0dec*/ 	.word	0x00000490
        /*0df0*/ 	.word	0x000000ff
        /*0df4*/ 	.word	0x000000e0
        /*0df8*/ 	.short	0x0100
        /*0dfa*/ 	.byte	0x09
	.zero		1


	//   ....[22]....
        /*0dfc*/ 	.word	0x000004a0
        /*0e00*/ 	.word	0x000000ff
        /*0e04*/ 	.word	0x00000058
        /*0e08*/ 	.short	0x0100
        /*0e0a*/ 	.byte	0x09
	.zero		1


	//   ....[23]....
        /*0e0c*/ 	.word	0x000004b0
        /*0e10*/ 	.word	0x000000ff
        /*0e14*/ 	.word	0x000000e8
        /*0e18*/ 	.short	0x0100
        /*0e1a*/ 	.byte	0x09
	.zero		1


	//   ....[24]....
        /*0e1c*/ 	.word	0x000004c0
        /*0e20*/ 	.word	0x000000ff
        /*0e24*/ 	.word	0x00000060
        /*0e28*/ 	.short	0x0100
        /*0e2a*/ 	.byte	0x09
	.zero		1


	//   ....[25]....
        /*0e2c*/ 	.word	0x000004d0
        /*0e30*/ 	.word	0x000000ff
        /*0e34*/ 	.word	0x000000f0
        /*0e38*/ 	.short	0x0100
        /*0e3a*/ 	.byte	0x09
	.zero		1


	//   ....[26]....
        /*0e3c*/ 	.word	0x000004e0
        /*0e40*/ 	.word	0x000000ff
        /*0e44*/ 	.word	0x00000068
        /*0e48*/ 	.short	0x0100
        /*0e4a*/ 	.byte	0x09
	.zero		1


	//   ....[27]....
        /*0e4c*/ 	.word	0x000004f0
        /*0e50*/ 	.word	0x000000ff
        /*0e54*/ 	.word	0x000000f8
        /*0e58*/ 	.short	0x0100
        /*0e5a*/ 	.byte	0x09
	.zero		1


	//   ....[28]....
        /*0e5c*/ 	.word	0x00000500
        /*0e60*/ 	.word	0x000000ff
        /*0e64*/ 	.word	0x00000070
        /*0e68*/ 	.short	0x0100
        /*0e6a*/ 	.byte	0x09
	.zero		1


	//   ....[29]....
        /*0e6c*/ 	.word	0x00000510
        /*0e70*/ 	.word	0x000000ff
        /*0e74*/ 	.word	0x00000100
        /*0e78*/ 	.short	0x0100
        /*0e7a*/ 	.byte	0x09
	.zero		1


	//   ....[30]....
        /*0e7c*/ 	.word	0x00000520
        /*0e80*/ 	.word	0x000000ff
        /*0e84*/ 	.word	0x00000078
        /*0e88*/ 	.short	0x0100
        /*0e8a*/ 	.byte	0x09
	.zero		1


	//   ....[31]....
        /*0e8c*/ 	.word	0x00000530
        /*0e90*/ 	.word	0x000000ff
        /*0e94*/ 	.word	0x00000108
        /*0e98*/ 	.short	0x0100
        /*0e9a*/ 	.byte	0x09
	.zero		1


	//   ....[32]....
        /*0e9c*/ 	.word	0x00000540
        /*0ea0*/ 	.word	0x000000ff
        /*0ea4*/ 	.word	0x00000080
        /*0ea8*/ 	.short	0x0100
        /*0eaa*/ 	.byte	0x09
	.zero		1


	//   ....[33]....
        /*0eac*/ 	.word	0x00000550
        /*0eb0*/ 	.word	0x000000ff
        /*0eb4*/ 	.word	0x00000110
        /*0eb8*/ 	.short	0x0100
        /*0eba*/ 	.byte	0x09
	.zero		1


	//   ....[34]....
        /*0ebc*/ 	.word	0x00000560
        /*0ec0*/ 	.word	0x000000ff
        /*0ec4*/ 	.word	0x00000088
        /*0ec8*/ 	.short	0x0100
        /*0eca*/ 	.byte	0x09
	.zero		1


	//   ....[35]....
        /*0ecc*/ 	.word	0x00000570
        /*0ed0*/ 	.word	0x000000ff
        /*0ed4*/ 	.word	0x00000118
        /*0ed8*/ 	.short	0x0100
        /*0eda*/ 	.byte	0x09
	.zero		1


	//   ....[36]....
        /*0edc*/ 	.word	0x000007c0
        /*0ee0*/ 	.word	0x000000ff
        /*0ee4*/ 	.word	0x00000130
        /*0ee8*/ 	.short	0x0100
        /*0eea*/ 	.byte	0x06
	.zero		1


	//   ....[37]....
        /*0eec*/ 	.word	0x000007d0
        /*0ef0*/ 	.word	0x000000ff
        /*0ef4*/ 	.word	0x00000138
        /*0ef8*/ 	.short	0x0100
        /*0efa*/ 	.byte	0x06
	.zero		1


	//   ....[38]....
        /*0efc*/ 	.word	0x00001cf0
        /*0f00*/ 	.word	0x000000ff
        /*0f04*/ 	.word	0x00000000
        /*0f08*/ 	.short	0x010a
        /*0f0a*/ 	.byte	0x06
	.zero		1


	//   ....[39]....
        /*0f0c*/ 	.word	0x00001d30
        /*0f10*/ 	.word	0x000000ff
        /*0f14*/ 	.word	0x00000000
        /*0f18*/ 	.short	0x010a
        /*0f1a*/ 	.byte	0x06
	.zero		1


	//   ....[40]....
        /*0f1c*/ 	.word	0x00002ef0
        /*0f20*/ 	.word	0x000000ff
        /*0f24*/ 	.word	0x00000000
        /*0f28*/ 	.short	0x010a
        /*0f2a*/ 	.byte	0x09
	.zero		1


	//   ....[41]....
        /*0f2c*/ 	.word	0x00002f30
        /*0f30*/ 	.word	0x000000ff
        /*0f34*/ 	.word	0x00000000
        /*0f38*/ 	.short	0x010a
        /*0f3a*/ 	.byte	0x09
	.zero		1


	//   ....[42]....
        /*0f3c*/ 	.word	0x00003f00
        /*0f40*/ 	.word	0x000000ff
        /*0f44*/ 	.word	0x00000000
        /*0f48*/ 	.short	0x0101
        /*0f4a*/ 	.byte	0x08
	.zero		1


	//   ....[43]....
        /*0f4c*/ 	.word	0x000050d0
        /*0f50*/ 	.word	0x000000ff
        /*0f54*/ 	.word	0x00000000
        /*0f58*/ 	.short	0x0101
        /*0f5a*/ 	.byte	0x08
	.zero		1


	//   ....[44]....
        /*0f5c*/ 	.word	0x0000f380
        /*0f60*/ 	.word	0x0000000d
        /*0f64*/ 	.word	0x00000090
        /*0f68*/ 	.short	0x010a
        /*0f6a*/ 	.byte	0x3f
	.zero		1


	//   ....[45]....
        /*0f6c*/ 	.word	0x0000f740
        /*0f70*/ 	.word	0x00000004
        /*0f74*/ 	.word	0x00000138
        /*0f78*/ 	.short	0x0101
        /*0f7a*/ 	.byte	0x3f
	.zero		1


	//   ....[46]....
        /*0f7c*/ 	.word	0x0000feb0
        /*0f80*/ 	.word	0x00000007
        /*0f84*/ 	.word	0x00000000
        /*0f88*/ 	.short	0x010a
        /*0f8a*/ 	.byte	0x3f
	.zero		1


	//   ....[47]....
        /*0f8c*/ 	.word	0x0000ff30
        /*0f90*/ 	.word	0x00000009
        /*0f94*/ 	.word	0x00000000
        /*0f98*/ 	.short	0x010a
        /*0f9a*/ 	.byte	0x3f
	.zero		1


	//   ....[48]....
        /*0f9c*/ 	.word	0x0000ffc0
        /*0fa0*/ 	.word	0x00000006
        /*0fa4*/ 	.word	0x00000000
        /*0fa8*/ 	.short	0x010a
        /*0faa*/ 	.byte	0x3f
	.zero		1


	//   ....[49]....
        /*0fac*/ 	.word	0x00010050
        /*0fb0*/ 	.word	0x00000009
        /*0fb4*/ 	.word	0x00000000
        /*0fb8*/ 	.short	0x010a
        /*0fba*/ 	.byte	0x3f
	.zero		1


	//   ....[50]....
        /*0fbc*/ 	.word	0x000100e0
        /*0fc0*/ 	.word	0x00000006
        /*0fc4*/ 	.word	0x00000000
        /*0fc8*/ 	.short	0x010a
        /*0fca*/ 	.byte	0x3f
	.zero		1


	//   ....[51]....
        /*0fcc*/ 	.word	0x00010170
        /*0fd0*/ 	.word	0x00000009
        /*0fd4*/ 	.word	0x00000000
        /*0fd8*/ 	.short	0x010a
        /*0fda*/ 	.byte	0x3f
	.zero		1


	//   ....[52]....
        /*0fdc*/ 	.word	0x00010200
        /*0fe0*/ 	.word	0x00000006
        /*0fe4*/ 	.word	0x00000000
        /*0fe8*/ 	.short	0x010a
        /*0fea*/ 	.byte	0x3f
	.zero		1


	//   ....[53]....
        /*0fec*/ 	.word	0x00010290
        /*0ff0*/ 	.word	0x00000009
        /*0ff4*/ 	.word	0x00000000
        /*0ff8*/ 	.short	0x010a
        /*0ffa*/ 	.byte	0x3f
	.zero		1


	//   ....[54]....
        /*0ffc*/ 	.word	0x00010320
        /*1000*/ 	.word	0x00000006
        /*1004*/ 	.word	0x00000000
        /*1008*/ 	.short	0x010a
        /*100a*/ 	.byte	0x3f
	.zero		1


	//   ....[55]....
        /*100c*/ 	.word	0x000103b0
        /*1010*/ 	.word	0x00000009
        /*1014*/ 	.word	0x00000000
        /*1018*/ 	.short	0x010a
        /*101a*/ 	.byte	0x3f
	.zero		1


	//   ....[56]....
        /*101c*/ 	.word	0x00010440
        /*1020*/ 	.word	0x00000006
        /*1024*/ 	.word	0x00000000
        /*1028*/ 	.short	0x010a
        /*102a*/ 	.byte	0x3f
	.zero		1


	//   ....[57]....
        /*102c*/ 	.word	0x000104d0
        /*1030*/ 	.word	0x00000009
        /*1034*/ 	.word	0x00000000
        /*1038*/ 	.short	0x010a
        /*103a*/ 	.byte	0x3f
	.zero		1


	//   ....[58]....
        /*103c*/ 	.word	0x00010560
        /*1040*/ 	.word	0x00000006
        /*1044*/ 	.word	0x00000000
        /*1048*/ 	.short	0x010a
        /*104a*/ 	.byte	0x3f
	.zero		1


	//   ....[59]....
        /*104c*/ 	.word	0x000105f0
        /*1050*/ 	.word	0x00000009
        /*1054*/ 	.word	0x00000000
        /*1058*/ 	.short	0x010a
        /*105a*/ 	.byte	0x3f
	.zero		1


	//   ....[60]....
        /*105c*/ 	.word	0x00010680
        /*1060*/ 	.word	0x00000006
        /*1064*/ 	.word	0x00000000
        /*1068*/ 	.short	0x010a
        /*106a*/ 	.byte	0x3f
	.zero		1


	//   ....[61]....
        /*106c*/ 	.word	0x00010710
        /*1070*/ 	.word	0x00000009
        /*1074*/ 	.word	0x00000000
        /*1078*/ 	.short	0x010a
        /*107a*/ 	.byte	0x3f
	.zero		1


	//   ....[62]....
        /*107c*/ 	.word	0x000107a0
        /*1080*/ 	.word	0x00000006
        /*1084*/ 	.word	0x00000000
        /*1088*/ 	.short	0x010a
        /*108a*/ 	.byte	0x3f
	.zero		1


	//   ....[63]....
        /*108c*/ 	.word	0x00010830
        /*1090*/ 	.word	0x00000003
        /*1094*/ 	.word	0x00000000
        /*1098*/ 	.short	0x010a
        /*109a*/ 	.byte	0x3f
	.zero		1


	//   ....[64]....
        /*109c*/ 	.word	0x000108a0
        /*10a0*/ 	.word	0x00000003
        /*10a4*/ 	.word	0x00000000
        /*10a8*/ 	.short	0x010a
        /*10aa*/ 	.byte	0x3f
	.zero		1


	//   ....[65]....
        /*10ac*/ 	.word	0x00010910
        /*10b0*/ 	.word	0x00000000
        /*10b4*/ 	.word	0x00000000
        /*10b8*/ 	.short	0x010a
        /*10ba*/ 	.byte	0x3f
	.zero		1


	//   ....[66]....
        /*10bc*/ 	.word	0x000109f0
        /*10c0*/ 	.word	0x0000000d
        /*10c4*/ 	.word	0x00000090
        /*10c8*/ 	.short	0x010a
        /*10ca*/ 	.byte	0x3f
	.zero		1


	//   ....[67]....
        /*10cc*/ 	.word	0x00010ad0
        /*10d0*/ 	.word	0x00000007
        /*10d4*/ 	.word	0x00000000
        /*10d8*/ 	.short	0x010a
        /*10da*/ 	.byte	0x3f
	.zero		1


	//   ....[68]....
        /*10dc*/ 	.word	0x00010b20
        /*10e0*/ 	.word	0x00000009
        /*10e4*/ 	.word	0x00000000
        /*10e8*/ 	.short	0x010a
        /*10ea*/ 	.byte	0x3f
	.zero		1


	//   ....[69]....
        /*10ec*/ 	.word	0x00010b70
        /*10f0*/ 	.word	0x00000006
        /*10f4*/ 	.word	0x00000000
        /*10f8*/ 	.short	0x010a
        /*10fa*/ 	.byte	0x3f
	.zero		1


	//   ....[70]....
        /*10fc*/ 	.word	0x00010bc0
        /*1100*/ 	.word	0x00000009
        /*1104*/ 	.word	0x00000000
        /*1108*/ 	.short	0x010a
        /*110a*/ 	.byte	0x3f
	.zero		1


	//   ....[71]....
        /*110c*/ 	.word	0x00010c10
        /*1110*/ 	.word	0x00000006
        /*1114*/ 	.word	0x00000000
        /*1118*/ 	.short	0x010a
        /*111a*/ 	.byte	0x3f
	.zero		1


	//   ....[72]....
        /*111c*/ 	.word	0x00010c60
        /*1120*/ 	.word	0x00000009
        /*1124*/ 	.word	0x00000000
        /*1128*/ 	.short	0x010a
        /*112a*/ 	.byte	0x3f
	.zero		1


	//   ....[73]....
        /*112c*/ 	.word	0x00010cb0
        /*1130*/ 	.word	0x00000006
        /*1134*/ 	.word	0x00000000
        /*1138*/ 	.short	0x010a
        /*113a*/ 	.byte	0x3f
	.zero		1


	//   ....[74]....
        /*113c*/ 	.word	0x00010d00
        /*1140*/ 	.word	0x00000009
        /*1144*/ 	.word	0x00000000
        /*1148*/ 	.short	0x010a
        /*114a*/ 	.byte	0x3f
	.zero		1


	//   ....[75]....
        /*114c*/ 	.word	0x00010d50
        /*1150*/ 	.word	0x00000006
        /*1154*/ 	.word	0x00000000
        /*1158*/ 	.short	0x010a
        /*115a*/ 	.byte	0x3f
	.zero		1


	//   ....[76]....
        /*115c*/ 	.word	0x00010da0
        /*1160*/ 	.word	0x00000009
        /*1164*/ 	.word	0x00000000
        /*1168*/ 	.short	0x010a
        /*116a*/ 	.byte	0x3f
	.zero		1


	//   ....[77]....
        /*116c*/ 	.word	0x00010df0
        /*1170*/ 	.word	0x00000006
        /*1174*/ 	.word	0x00000000
        /*1178*/ 	.short	0x010a
        /*117a*/ 	.byte	0x3f
	.zero		1


	//   ....[78]....
        /*117c*/ 	.word	0x00010e40
        /*1180*/ 	.word	0x00000009
        /*1184*/ 	.word	0x00000000
        /*1188*/ 	.short	0x010a
        /*118a*/ 	.byte	0x3f
	.zero		1


	//   ....[79]....
        /*118c*/ 	.word	0x00010e90
        /*1190*/ 	.word	0x00000006
        /*1194*/ 	.word	0x00000000
        /*1198*/ 	.short	0x010a
        /*119a*/ 	.byte	0x3f
	.zero		1


	//   ....[80]....
        /*119c*/ 	.word	0x00010ee0
        /*11a0*/ 	.word	0x00000009
        /*11a4*/ 	.word	0x00000000
        /*11a8*/ 	.short	0x010a
        /*11aa*/ 	.byte	0x3f
	.zero		1


	//   ....[81]....
        /*11ac*/ 	.word	0x00010f30
        /*11b0*/ 	.word	0x00000006
        /*11b4*/ 	.word	0x00000000
        /*11b8*/ 	.short	0x010a
        /*11ba*/ 	.byte	0x3f
	.zero		1


	//   ....[82]....
        /*11bc*/ 	.word	0x00010f80
        /*11c0*/ 	.word	0x00000009
        /*11c4*/ 	.word	0x00000000
        /*11c8*/ 	.short	0x010a
        /*11ca*/ 	.byte	0x3f
	.zero		1


	//   ....[83]....
        /*11cc*/ 	.word	0x00010fd0
        /*11d0*/ 	.word	0x00000006
        /*11d4*/ 	.word	0x00000000
        /*11d8*/ 	.short	0x010a
        /*11da*/ 	.byte	0x3f
	.zero		1


	//----- nvinfo : EIATTR_NUM_MBARRIERS
	.align		4
.L_30:
        /*11dc*/ 	.byte	0x03, 0x38
        /*11de*/ 	.short	0x0026


	//----- nvinfo : EIATTR_EXIT_INSTR_OFFSETS
	.align		4
        /*11e0*/ 	.byte	0x04, 0x1c
        /*11e2*/ 	.short	(.L_32 - .L_31)


	//   ....[0]....
.L_31:
        /*11e4*/ 	.word	0x00000830


	//   ....[1]....
        /*11e8*/ 	.word	0x00001180


	//   ....[2]....
        /*11ec*/ 	.word	0x0000e9c0


	//   ....[3]....
        /*11f0*/ 	.word	0x0000f010


	//   ....[4]....
        /*11f4*/ 	.word	0x00010880


	//----- nvinfo : EIATTR_MAX_THREADS
	.align		4
.L_32:
        /*11f8*/ 	.byte	0x04, 0x05
        /*11fa*/ 	.short	(.L_34 - .L_33)
.L_33:
        /*11fc*/ 	.word	0x00000180
        /*1200*/ 	.word	0x00000001
        /*1204*/ 	.word	0x00000001


	//----- nvinfo : EIATTR_CRS_STACK_SIZE
	.align		4
.L_34:
        /*1208*/ 	.byte	0x04, 0x1e
        /*120a*/ 	.short	(.L_36 - .L_35)
.L_35:
        /*120c*/ 	.word	0x00000000


	//----- nvinfo : EIATTR_CBANK_PARAM_SIZE
	.align		4
.L_36:
        /*1210*/ 	.byte	0x03, 0x19
        /*1212*/ 	.short	0x0470


	//----- nvinfo : EIATTR_PARAM_CBANK
	.align		4
        /*1214*/ 	.byte	0x04, 0x0a
        /*1216*/ 	.short	(.L_38 - .L_37)
	.align		4
.L_37:
        /*1218*/ 	.word	index@(.nv.constant0._ZN7cutlass13device_kernelINS_4gemm6kernel13GemmUniversalIN4cute5tupleIJiiiiEEENS1_10collective13CollectiveMmaINS1_37MainloopSm90TmaGmmaWarpSpecializedFP8ILi18ENS5_IJNS4_1CILi1EEESB_SB_EEENS1_35KernelTmaWarpSpecializedCooperativeEEENS5_IJNSA_ILi128EEENSA_ILi256EEENSA_ILi32EEEEEENS_12float_e5m2_tENS5_IJlSB_lEEESJ_SK_NS4_8TiledMMAINS4_8MMA_AtomIJNS4_4SM904GMMA31MMA_64x256x32_F32E5M2E5M2_SS_TNILNSO_7ScaleInE1ELSQ_1EEEEEENS4_6LayoutINS5_IJNSA_ILi2EEESB_SB_EEENS5_IJSB_NSA_ILi0EEESW_EEEEENS5_IJNS4_10UnderscoreESZ_SZ_EEEEENS4_13SM90_TMA_LOADENS4_14ComposedLayoutINS4_7SwizzleILi1ELi4ELi3EEENS4_18smem_ptr_flag_bitsILi8EEENST_INS5_IJNSA_ILi8EEESH_EEENS5_IJSH_SB_EEEEEEEvNS4_8identityES12_S1C_vS1D_EENS_8epilogue10collective6detail29Sm90TmaWarpSpecializedAdapterINS1G_15DefaultEpilogueISJ_SK_SK_NS1F_6thread17LinearCombinationISJ_Li1EffLNS1K_9ScaleType4KindE0ELNS_15FloatRoundStyleE2ESJ_EENS1_15EpilogueDefaultEEEEEvvEEEEvNT_6ParamsE)
        /*121c*/ 	.short	0x0210
        /*121e*/ 	.short	0x0470


	//----- nvinfo : EIATTR_SW_WAR
	.align		4
.L_38:
        /*1220*/ 	.byte	0x04, 0x36
        /*1222*/ 	.short	(.L_40 - .L_39)
.L_39:
        /*1224*/ 	.word	0x00000008
.L_40:


//--------------------- .nv.callgraph             --------------------------
	.section	.nv.callgraph,"",@"SHT_CUDA_CALLGRAPH"
	.align	4
	.sectionentsize	8
	.align		4
        /*0000*/ 	.word	0x00000000
	.align		4
        /*0004*/ 	.word	0xffffffff
	.align		4
        /*0008*/ 	.word	0x00000000
	.align		4
        /*000c*/ 	.word	0xfffffffe
	.align		4
        /*0010*/ 	.word	0x00000000
	.align		4
        /*0014*/ 	.word	0xfffffffd
	.align		4
        /*0018*/ 	.word	0x00000000
	.align		4
        /*001c*/ 	.word	0xfffffffc


//--------------------- .nv.constant4             --------------------------
	.section	.nv.constant4,"a",@progbits
	.align	8
	.align		8
.nv.constant4:
        /*0000*/ 	.dword	_ZN39_INTERNAL_a7caaddc_4_k_cu_d5f22101_42634cuda3std3__45__cpo5beginE
	.align		8
        /*0008*/ 	.dword	_ZN39_INTERNAL_a7caaddc_4_k_cu_d5f22101_42634cuda3std3__45__cpo3endE
	.align		8
        /*0010*/ 	.dword	_ZN39_INTERNAL_a7caaddc_4_k_cu_d5f22101_42634cuda3std3__45__cpo6cbeginE
	.align		8
        /*0018*/ 	.dword	_ZN39_INTERNAL_a7caaddc_4_k_cu_d5f22101_42634cuda3std3__45__cpo4cendE
	.align		8
        /*0020*/ 	.dword	_ZN39_INTERNAL_a7caaddc_4_k_cu_d5f22101_42634cuda3std3__441_GLOBAL__N__a7caaddc_4_k_cu_d5f22101_42636ignoreE
	.align		8
        /*0028*/ 	.dword	_ZN39_INTERNAL_a7caaddc_4_k_cu_d5f22101_42634cuda3std3__419piecewise_constructE
	.align		8
        /*0030*/ 	.dword	_ZN39_INTERNAL_a7caaddc_4_k_cu_d5f22101_42634cuda3std3__48in_placeE
	.align		8
        /*0038*/ 	.dword	_ZN39_INTERNAL_a7caaddc_4_k_cu_d5f22101_42634cuda3std6ranges3__45__cpo4swapE
	.align		8
        /*0040*/ 	.dword	_ZN39_INTERNAL_a7caaddc_4_k_cu_d5f22101_42634cuda3std6ranges3__45__cpo9iter_moveE
	.align		8
        /*0048*/ 	.dword	_ZN39_INTERNAL_a7caaddc_4_k_cu_d5f22101_42634cute7productE
	.align		8
        /*0050*/ 	.dword	_ZN39_INTERNAL_a7caaddc_4_k_cu_d5f22101_42634cute1_E


//--------------------- .text._ZN7cutlass13device_kernelINS_4gemm6kernel13GemmUniversalIN4cute5tupleIJiiiiEEENS1_10collective13CollectiveMmaINS1_37MainloopSm90TmaGmmaWarpSpecializedFP8ILi18ENS5_IJNS4_1CILi1EEESB_SB_EEENS1_35KernelTmaWarpSpecializedCooperativeEEENS5_IJNSA_ILi128EEENSA_ILi256EEENSA_ILi32EEEEEENS_12float_e5m2_tENS5_IJlSB_lEEESJ_SK_NS4_8TiledMMAINS4_8MMA_AtomIJNS4_4SM904GMMA31MMA_64x256x32_F32E5M2E5M2_SS_TNILNSO_7ScaleInE1ELSQ_1EEEEEENS4_6LayoutINS5_IJNSA_ILi2EEESB_SB_EEENS5_IJSB_NSA_ILi0EEESW_EEEEENS5_IJNS4_10UnderscoreESZ_SZ_EEEEENS4_13SM90_TMA_LOADENS4_14ComposedLayoutINS4_7SwizzleILi1ELi4ELi3EEENS4_18smem_ptr_flag_bitsILi8EEENST_INS5_IJNSA_ILi8EEESH_EEENS5_IJSH_SB_EEEEEEEvNS4_8identityES12_S1C_vS1D_EENS_8epilogue10collective6detail29Sm90TmaWarpSpecializedAdapterINS1G_15DefaultEpilogueISJ_SK_SK_NS1F_6thread17LinearCombinationISJ_Li1EffLNS1K_9ScaleType4KindE0ELNS_15FloatRoundStyleE2ESJ_EENS1_15EpilogueDefaultEEEEEvvEEEEvNT_6ParamsE --------------------------
	.section	.text._ZN7cutlass13device_kernelINS_4gemm6kernel13GemmUniversalIN4cute5tupleIJiiiiEEENS1_10collective13CollectiveMmaINS1_37MainloopSm90TmaGmmaWarpSpecializedFP8ILi18ENS5_IJNS4_1CILi1EEESB_SB_EEENS1_35KernelTmaWarpSpecializedCooperativeEEENS5_IJNSA_ILi128EEENSA_ILi256EEENSA_ILi32EEEEEENS_12float_e5m2_tENS5_IJlSB_lEEESJ_SK_NS4_8TiledMMAINS4_8MMA_AtomIJNS4_4SM904GMMA31MMA_64x256x32_F32E5M2E5M2_SS_TNILNSO_7ScaleInE1ELSQ_1EEEEEENS4_6LayoutINS5_IJNSA_ILi2EEESB_SB_EEENS5_IJSB_NSA_ILi0EEESW_EEEEENS5_IJNS4_10UnderscoreESZ_SZ_EEEEENS4_13SM90_TMA_LOADENS4_14ComposedLayoutINS4_7SwizzleILi1ELi4ELi3EEENS4_18smem_ptr_flag_bitsILi8EEENST_INS5_IJNSA_ILi8EEESH_EEENS5_IJSH_SB_EEEEEEEvNS4_8identityES12_S1C_vS1D_EENS_8epilogue10collective6detail29Sm90TmaWarpSpecializedAdapterINS1G_15DefaultEpilogueISJ_SK_SK_NS1F_6thread17LinearCombinationISJ_Li1EffLNS1K_9ScaleType4KindE0ELNS_15FloatRoundStyleE2ESJ_EENS1_15EpilogueDefaultEEEEEvvEEEEvNT_6ParamsE,"ax",@progbits
	.align	128
.text._ZN7cutlass13device_kernelINS_4gemm6kernel13GemmUniversalIN4cute5tupleIJiiiiEEENS1_10collective13CollectiveMmaINS1_37MainloopSm90TmaGmmaWarpSpecializedFP8ILi18ENS5_IJNS4_1CILi1EEESB_SB_EEENS1_35KernelTmaWarpSpecializedCooperativeEEENS5_IJNSA_ILi128EEENSA_ILi256EEENSA_ILi32EEEEEENS_12float_e5m2_tENS5_IJlSB_lEEESJ_SK_NS4_8TiledMMAINS4_8MMA_AtomIJNS4_4SM904GMMA31MMA_64x256x32_F32E5M2E5M2_SS_TNILNSO_7ScaleInE1ELSQ_1EEEEEENS4_6LayoutINS5_IJNSA_ILi2EEESB_SB_EEENS5_IJSB_NSA_ILi0EEESW_EEEEENS5_IJNS4_10UnderscoreESZ_SZ_EEEEENS4_13SM90_TMA_LOADENS4_14ComposedLayoutINS4_7SwizzleILi1ELi4ELi3EEENS4_18smem_ptr_flag_bitsILi8EEENST_INS5_IJNSA_ILi8EEESH_EEENS5_IJSH_SB_EEEEEEEvNS4_8identityES12_S1C_vS1D_EENS_8epilogue10collective6detail29Sm90TmaWarpSpecializedAdapterINS1G_15DefaultEpilogueISJ_SK_SK_NS1F_6thread17LinearCombinationISJ_Li1EffLNS1K_9ScaleType4KindE0ELNS_15FloatRoundStyleE2ESJ_EENS1_15EpilogueDefaultEEEEEvvEEEEvNT_6ParamsE:
        .type           _ZN7cutlass13device_kernelINS_4gemm6kernel13GemmUniversalIN4cute5tupleIJiiiiEEENS1_10collective13CollectiveMmaINS1_37MainloopSm90TmaGmmaWarpSpecializedFP8ILi18ENS5_IJNS4_1CILi1EEESB_SB_EEENS1_35KernelTmaWarpSpecializedCooperativeEEENS5_IJNSA_ILi128EEENSA_ILi256EEENSA_ILi32EEEEEENS_12float_e5m2_tENS5_IJlSB_lEEESJ_SK_NS4_8TiledMMAINS4_8MMA_AtomIJNS4_4SM904GMMA31MMA_64x256x32_F32E5M2E5M2_SS_TNILNSO_7ScaleInE1ELSQ_1EEEEEENS4_6LayoutINS5_IJNSA_ILi2EEESB_SB_EEENS5_IJSB_NSA_ILi0EEESW_EEEEENS5_IJNS4_10UnderscoreESZ_SZ_EEEEENS4_13SM90_TMA_LOADENS4_14ComposedLayoutINS4_7SwizzleILi1ELi4ELi3EEENS4_18smem_ptr_flag_bitsILi8EEENST_INS5_IJNSA_ILi8EEESH_EEENS5_IJSH_SB_EEEEEEEvNS4_8identityES12_S1C_vS1D_EENS_8epilogue10collective6detail29Sm90TmaWarpSpecializedAdapterINS1G_15DefaultEpilogueISJ_SK_SK_NS1F_6thread17LinearCombinationISJ_Li1EffLNS1K_9ScaleType4KindE0ELNS_15FloatRoundStyleE2ESJ_EENS1_15EpilogueDefaultEEEEEvvEEEEvNT_6ParamsE,@function
        .size           _ZN7cutlass13device_kernelINS_4gemm6kernel13GemmUniversalIN4cute5tupleIJiiiiEEENS1_10collective13CollectiveMmaINS1_37MainloopSm90TmaGmmaWarpSpecializedFP8ILi18ENS5_IJNS4_1CILi1EEESB_SB_EEENS1_35KernelTmaWarpSpecializedCooperativeEEENS5_IJNSA_ILi128EEENSA_ILi256EEENSA_ILi32EEEEEENS_12float_e5m2_tENS5_IJlSB_lEEESJ_SK_NS4_8TiledMMAINS4_8MMA_AtomIJNS4_4SM904GMMA31MMA_64x256x32_F32E5M2E5M2_SS_TNILNSO_7ScaleInE1ELSQ_1EEEEEENS4_6LayoutINS5_IJNSA_ILi2EEESB_SB_EEENS5_IJSB_NSA_ILi0EEESW_EEEEENS5_IJNS4_10UnderscoreESZ_SZ_EEEEENS4_13SM90_TMA_LOADENS4_14ComposedLayoutINS4_7SwizzleILi1ELi4ELi3EEENS4_18smem_ptr_flag_bitsILi8EEENST_INS5_IJNSA_ILi8EEESH_EEENS5_IJSH_SB_EEEEEEEvNS4_8identityES12_S1C_vS1D_EENS_8epilogue10collective6detail29Sm90TmaWarpSpecializedAdapterINS1G_15DefaultEpilogueISJ_SK_SK_NS1F_6thread17LinearCombinationISJ_Li1EffLNS1K_9ScaleType4KindE0ELNS_15FloatRoundStyleE2ESJ_EENS1_15EpilogueDefaultEEEEEvvEEEEvNT_6ParamsE,(.L_x_358 - _ZN7cutlass13device_kernelINS_4gemm6kernel13GemmUniversalIN4cute5tupleIJiiiiEEENS1_10collective13CollectiveMmaINS1_37MainloopSm90TmaGmmaWarpSpecializedFP8ILi18ENS5_IJNS4_1CILi1EEESB_SB_EEENS1_35KernelTmaWarpSpecializedCooperativeEEENS5_IJNSA_ILi128EEENSA_ILi256EEENSA_ILi32EEEEEENS_12float_e5m2_tENS5_IJlSB_lEEESJ_SK_NS4_8TiledMMAINS4_8MMA_AtomIJNS4_4SM904GMMA31MMA_64x256x32_F32E5M2E5M2_SS_TNILNSO_7ScaleInE1ELSQ_1EEEEEENS4_6LayoutINS5_IJNSA_ILi2EEESB_SB_EEENS5_IJSB_NSA_ILi0EEESW_EEEEENS5_IJNS4_10UnderscoreESZ_SZ_EEEEENS4_13SM90_TMA_LOADENS4_14ComposedLayoutINS4_7SwizzleILi1ELi4ELi3EEENS4_18smem_ptr_flag_bitsILi8EEENST_INS5_IJNSA_ILi8EEESH_EEENS5_IJSH_SB_EEEEEEEvNS4_8identityES12_S1C_vS1D_EENS_8epilogue10collective6detail29Sm90TmaWarpSpecializedAdapterINS1G_15DefaultEpilogueISJ_SK_SK_NS1F_6thread17LinearCombinationISJ_Li1EffLNS1K_9ScaleType4KindE0ELNS_15FloatRoundStyleE2ESJ_EENS1_15EpilogueDefaultEEEEEvvEEEEvNT_6ParamsE)
        .other          _ZN7cutlass13device_kernelINS_4gemm6kernel13GemmUniversalIN4cute5tupleIJiiiiEEENS1_10collective13CollectiveMmaINS1_37MainloopSm90TmaGmmaWarpSpecializedFP8ILi18ENS5_IJNS4_1CILi1EEESB_SB_EEENS1_35KernelTmaWarpSpecializedCooperativeEEENS5_IJNSA_ILi128EEENSA_ILi256EEENSA_ILi32EEEEEENS_12float_e5m2_tENS5_IJlSB_lEEESJ_SK_NS4_8TiledMMAINS4_8MMA_AtomIJNS4_4SM904GMMA31MMA_64x256x32_F32E5M2E5M2_SS_TNILNSO_7ScaleInE1ELSQ_1EEEEEENS4_6LayoutINS5_IJNSA_ILi2EEESB_SB_EEENS5_IJSB_NSA_ILi0EEESW_EEEEENS5_IJNS4_10UnderscoreESZ_SZ_EEEEENS4_13SM90_TMA_LOADENS4_14ComposedLayoutINS4_7SwizzleILi1ELi4ELi3EEENS4_18smem_ptr_flag_bitsILi8EEENST_INS5_IJNSA_ILi8EEESH_EEENS5_IJSH_SB_EEEEEEEvNS4_8identityES12_S1C_vS1D_EENS_8epilogue10collective6detail29Sm90TmaWarpSpecializedAdapterINS1G_15DefaultEpilogueISJ_SK_SK_NS1F_6thread17LinearCombinationISJ_Li1EffLNS1K_9ScaleType4KindE0ELNS_15FloatRoundStyleE2ESJ_EENS1_15EpilogueDefaultEEEEEvvEEEEvNT_6ParamsE,@"STO_CUDA_ENTRY STV_DEFAULT"
_ZN7cutlass13device_kernelINS_4gemm6kernel13GemmUniversalIN4cute5tupleIJiiiiEEENS1_10collective13CollectiveMmaINS1_37MainloopSm90TmaGmmaWarpSpecializedFP8ILi18ENS5_IJNS4_1CILi1EEESB_SB_EEENS1_35KernelTmaWarpSpecializedCooperativeEEENS5_IJNSA_ILi128EEENSA_ILi256EEENSA_ILi32EEEEEENS_12float_e5m2_tENS5_IJlSB_lEEESJ_SK_NS4_8TiledMMAINS4_8MMA_AtomIJNS4_4SM904GMMA31MMA_64x256x32_F32E5M2E5M2_SS_TNILNSO_7ScaleInE1ELSQ_1EEEEEENS4_6LayoutINS5_IJNSA_ILi2EEESB_SB_EEENS5_IJSB_NSA_ILi0EEESW_EEEEENS5_IJNS4_10UnderscoreESZ_SZ_EEEEENS4_13SM90_TMA_LOADENS4_14ComposedLayoutINS4_7SwizzleILi1ELi4ELi3EEENS4_18smem_ptr_flag_bitsILi8EEENST_INS5_IJNSA_ILi8EEESH_EEENS5_IJSH_SB_EEEEEEEvNS4_8identityES12_S1C_vS1D_EENS_8epilogue10collective6detail29Sm90TmaWarpSpecializedAdapterINS1G_15DefaultEpilogueISJ_SK_SK_NS1F_6thread17LinearCombinationISJ_Li1EffLNS1K_9ScaleType4KindE0ELNS_15FloatRoundStyleE2ESJ_EENS1_15EpilogueDefaultEEEEEvvEEEEvNT_6ParamsE:
[----:B------:R-:W0:Y:S02]  /*0000*/  LDC R1, c[0x0][0x28] ;  /* 0x00000a00ff017b82 */ /* 0x000e240000000800 */
[----:B0-----:R-:W-:Y:S01]  /*0010*/  VIADD R1, R1, 0xffffff00 ;  /* 0xffffff0001017836 */ /* 0x001fe20000000000 */
[----:B------:R-:W0:Y:S01]  /*0020*/  S2R R2, SR_TID.X ;  /* 0x0000000000027919 */ /* 0x000e220000002100 */
[----:B------:R-:W-:Y:S01]  /*0030*/  ELECT P0, URZ, PT ;  /* 0x00000000003f782f */ /* 0x000fe20003800000 */
[----:B------:R-:W-:Y:S01]  /*0040*/  BSSY B0, `(.L_x_0) ;  /* 0x0000015000007945 */ /* 0x000fe20003800000 */
[--C-:B0-----:R-:W-:Y:S02]  /*0050*/  SHF.R.U32.HI R0, RZ, 0x5, R2.reuse ;  /* 0x00000005ff007819 */ /* 0x101fe40000011602 */
[----:B------:R-:W-:-:S03]  /*0060*/  SHF.R.U32.HI R2, RZ, 0x7, R2 ;  /* 0x00000007ff027819 */ /* 0x000fc60000011602 */
[----:B------:R-:W0:Y:S04]  /*0070*/  SHFL.IDX PT, R3, R0, RZ, 0x1f ;  /* 0x00001fff00037589 */ /* 0x000e2800000e0000 */
[----:B------:R-:W1:Y:S01]  /*0080*/  SHFL.IDX PT, R2, R2, RZ, 0x1f ;  /* 0x00001fff02027589 */ /* 0x000e6200000e0000 */
[----:B0-----:R-:W-:Y:S02]  /*0090*/  R2UR UR4, R3 ;  /* 0x00000000030472ca */ /* 0x001fe400000e0000 */
[----:B-1----:R-:W-:-:S11]  /*00a0*/  R2UR UR6, R2 ;  /* 0x00000000020672ca */ /* 0x002fd600000e0000 */
[----:B------:R-:W-:Y:S02]  /*00b0*/  USHF.R.S32.HI UR5, URZ, 0x1f, UR4 ;  /* 0x0000001f3f057899 */ /* 0x000fe40008011404 */
[----:B------:R-:W-:Y:S02]  /*00c0*/  ISETP.NE.OR P0, PT, RZ, UR4, !P0 ;  /* 0x00000004ff007c0c */ /* 0x000fe4000c705670 */
[----:B------:R-:W-:-:S04]  /*00d0*/  ULEA.HI UR5, UR5, UR4, URZ, 0x2 ;  /* 0x0000000405057291 */ /* 0x000fc8000f8f103f */
[----:B------:R-:W-:-:S04]  /*00e0*/  ULOP3.LUT UR5, UR5, 0xfffffffc, URZ, 0xc0, !UPT ;  /* 0xfffffffc05057892 */ /* 0x000fc8000f8ec03f */
[----:B------:R-:W-:-:S03]  /*00f0*/  UIADD3 UR8, UR4, -UR5, URZ ;  /* 0x8000000504087290 */ /* 0x000fc6000fffe03f */
[----:B------:R-:W-:Y:S09]  /*0100*/  @P0 BRA `(.L_x_1) ;  /* 0x0000000000200947 */ /* 0x000ff20003800000 */
[----:B------:R-:W-:Y:S02]  /*0110*/  ULDC.64 UR4, c[0x0][0x198] ;  /* 0x0000660000047ab9 */ /* 0x000fe40000000a00 */
[----:B------:R-:W-:Y:S02]  /*0120*/  UIADD3 UR10, UP0, UR4, 0xf0, URZ ;  /* 0x000000f0040a7890 */ /* 0x000fe4000ff1e03f */
[----:B------:R-:W-:Y:S02]  /*0130*/  UIADD3 UR4, UP1, UR4, 0x1f0, URZ ;  /* 0x000001f004047890 */ /* 0x000fe4000ff3e03f */
[----:B------:R-:W-:Y:S02]  /*0140*/  UIADD3.X UR11, URZ, UR5, URZ, UP0, !UPT ;  /* 0x000000053f0b7290 */ /* 0x000fe400087fe43f */
[----:B------:R-:W-:-:S07]  /*0150*/  UIADD3.X UR5, URZ, UR5, URZ, UP1, !UPT ;  /* 0x000000053f057290 */ /* 0x000fce0008ffe43f */
[----:B------:R0:W-:Y:S02]  /*0160*/  UTMACCTL.PF [UR10] ;  /* 0x000000000a0079b9 */ /* 0x0001e40008040000 */
[----:B------:R0:W-:Y:S02]  /*0170*/  UTMACCTL.PF [UR4] ;  /* 0x00000000040079b9 */ /* 0x0001e40008040000 */
[----:B0-----:R-:W-:Y:S01]  /*0180*/  NOP ;  /* 0x0000000000007918 */ /* 0x001fe20000000000 */
.L_x_1:
[----:B------:R-:W-:Y:S05]  /*0190*/  BSYNC B0 ;  /* 0x0000000000007941 */ /* 0x000fea0003800000 */
.L_x_0:
[----:B------:R-:W0:Y:S01]  /*01a0*/  SHFL.IDX PT, R2, R0, RZ, 0x1f ;  /* 0x00001fff00027589 */ /* 0x000e2200000e0000 */
[----:B------:R-:W-:Y:S01]  /*01b0*/  UISETP.NE.AND UP0, UPT, UR8, 0x3, UPT ;  /* 0x000000030800788c */ /* 0x000fe2000bf05270 */
[----:B------:R-:W-:Y:S01]  /*01c0*/  ISETP.NE.AND P1, PT, RZ, UR6, PT ;  /* 0x00000006ff007c0c */ /* 0x000fe2000bf25270 */
[----:B------:R-:W-:Y:S02]  /*01d0*/  UIADD3 UR10, UR6, -0x1, URZ ;  /* 0xffffffff060a7890 */ /* 0x000fe4000fffe03f */
[----:B------:R-:W-:Y:S02]  /*01e0*/  UISETP.EQ.OR UP0, UPT, UR8, URZ, !UP0 ;  /* 0x0000003f0800728c */ /* 0x000fe4000c702670 */
[----:B------:R-:W-:Y:S02]  /*01f0*/  UISETP.GE.U32.AND UP1, UPT, UR10, 0x2, UPT ;  /* 0x000000020a00788c */ /* 0x000fe4000bf26070 */
[----:B------:R-:W-:-:S04]  /*0200*/  UISETP.EQ.AND UP0, UPT, UR6, URZ, UP0 ;  /* 0x0000003f0600728c */ /* 0x000fc80008702270 */
[----:B------:R-:W-:-:S04]  /*0210*/  USEL UR13, URZ, 0x1, !UP0 ;  /* 0x000000013f0d7887 */ /* 0x000fc8000c000000 */
[----:B------:R-:W-:Y:S01]  /*0220*/  USEL UR13, UR13, 0x2, UP1 ;  /* 0x000000020d0d7887 */ /* 0x000fe20008800000 */
[----:B0-----:R-:W-:-:S13]  /*0230*/  ISETP.NE.AND P0, PT, R2, RZ, PT ;  /* 0x000000ff0200720c */ /* 0x001fda0003f05270 */
[----:B------:R-:W-:Y:S05]  /*0240*/  @P0 BRA `(.L_x_2) ;  /* 0x0000000000d40947 */ /* 0x000fea0003800000 */
[----:B------:R-:W-:Y:S01]  /*0250*/  ELECT P0, URZ, PT ;  /* 0x00000000003f782f */ /* 0x000fe20003800000 */
[----:B------:R-:W-:-:S12]  /*0260*/  BSSY B0, `(.L_x_2) ;  /* 0x0000033000007945 */ /* 0x000fd80003800000 */
[----:B------:R-:W-:Y:S05]  /*0270*/  @!P0 BRA `(.L_x_3) ;  /* 0x0000000000c48947 */ /* 0x000fea0003800000 */
[----:B------:R-:W0:Y:S01]  /*0280*/  S2UR UR9, SR_CgaCtaId ;  /* 0x00000000000979c3 */ /* 0x000e220000008800 */
[----:B------:R-:W-:Y:S01]  /*0290*/  UMOV UR4, 0x400 ;  /* 0x0000040000047882 */ /* 0x000fe20000000000 */
[----:B------:R-:W-:Y:S01]  /*02a0*/  UMOV UR5, 0x1 ;  /* 0x0000000100057882 */ /* 0x000fe20000000000 */
[----:B------:R-:W-:Y:S02]  /*02b0*/  UMOV UR6, 0x100 ;  /* 0x0000010000067882 */ /* 0x000fe40000000000 */
[----:B------:R-:W-:-:S04]  /*02c0*/  UIADD3 UR6, -UR6, 0x100000, URZ ;  /* 0x0010000006067890 */ /* 0x000fc8000fffe13f */
[----:B------:R-:W-:Y:S02]  /*02d0*/  USHF.L.U32 UR7, UR6, 0xb, URZ ;  /* 0x0000000b06077899 */ /* 0x000fe4000800063f */
[----:B------:R-:W-:Y:S02]  /*02e0*/  USHF.L.U32 UR6, UR6, 0x1, URZ ;  /* 0x0000000106067899 */ /* 0x000fe4000800063f */
[----:B0-----:R-:W-:Y:S02]  /*02f0*/  ULEA UR9, UR9, UR4, 0x18 ;  /* 0x0000000409097291 */ /* 0x001fe4000f8ec03f */
[----:B------:R-:W-:-:S04]  /*0300*/  UIADD3 UR4, -UR5, 0x100000, URZ ;  /* 0x0010000005047890 */ /* 0x000fc8000fffe13f */
[----:B------:R-:W-:Y:S02]  /*0310*/  USHF.L.U32 UR5, UR4, 0xb, URZ ;  /* 0x0000000b04057899 */ /* 0x000fe4000800063f */
[----:B------:R-:W-:Y:S01]  /*0320*/  USHF.L.U32 UR4, UR4, 0x1, URZ ;  /* 0x0000000104047899 */ /* 0x000fe2000800063f */
[----:B------:R-:W0:Y:S11]  /*0330*/  FENCE.VIEW.ASYNC.S ;  /* 0x00000000000073c6 */ /* 0x000e360000000000 */
[----:B0-----:R0:W1:Y:S01]  /*0340*/  SYNCS.EXCH.64 URZ, [UR9], UR4 ;  /* 0x00000004093f75b2 */ /* 0x0010620008000100 */
[----:B------:R0:W2:Y:S01]  /*0350*/  SYNCS.EXCH.64 URZ, [UR9+0x90], UR6 ;  /* 0x00009006093f75b2 */ /* 0x0000a20008000100 */
[----:B------:R0:W3:Y:S01]  /*0360*/  SYNCS.EXCH.64 URZ, [UR9+0x8], UR4 ;  /* 0x00000804093f75b2 */ /* 0x0000e20008000100 */
[----:B------:R0:W4:Y:S01]  /*0370*/  SYNCS.EXCH.64 URZ, [UR9+0x98], UR6 ;  /* 0x00009806093f75b2 */ /* 0x0001220008000100 */
[----:B------:R0:W0:Y:S01]  /*0380*/  SYNCS.EXCH.64 URZ, [UR9+0x10], UR4 ;  /* 0x00001004093f75b2 */ /* 0x0000220008000100 */
        /* <DEDUP_REMOVED lines=31> */
[----:B-1234-:R-:W-:Y:S01]  /*0580*/  NOP ;  /* 0x0000000000007918 */ /* 0x01efe20000000000 */
.L_x_3:
[----:B0-----:R-:W-:Y:S05]  /*0590*/  BSYNC B0 ;  /* 0x0000000000007941 */ /* 0x001fea0003800000 */
.L_x_2:
[----:B------:R-:W0:Y:S01]  /*05a0*/  SHFL.IDX PT, R0, R0, RZ, 0x1f ;  /* 0x00001fff00007589 */ /* 0x000e2200000e0000 */
[----:B------:R-:W1:Y:S01]  /*05b0*/  LDC R2, c[0x0][0x65c] ;  /* 0x00019700ff027b82 */ /* 0x000e620000000800 */
[----:B------:R-:W-:Y:S01]  /*05c0*/  ELECT P0, URZ, PT ;  /* 0x00000000003f782f */ /* 0x000fe20003800000 */
[----:B------:R-:W-:Y:S01]  /*05d0*/  IMAD.MOV.U32 R3, RZ, RZ, RZ ;  /* 0x000000ffff037224 */ /* 0x000fe200078e00ff */
[----:B------:R-:W-:Y:S01]  /*05e0*/  UMOV UR4, 0x20 ;  /* 0x0000002000047882 */ /* 0x000fe20000000000 */
[----:B------:R-:W-:Y:S01]  /*05f0*/  NOP ;  /* 0x0000000000007918 */ /* 0x000fe20000000000 */
[----:B------:R-:W-:Y:S01]  /*0600*/  NOP ;  /* 0x0000000000007918 */ /* 0x000fe20000000000 */
[----:B0-----:R-:W-:Y:S02]  /*0610*/  ISETP.NE.OR P0, PT, R0, RZ, !P0 ;  /* 0x000000ff0000720c */ /* 0x001fe40004705670 */
[----:B-1----:R-:W-:Y:S01]  /*0620*/  ISETP.NE.AND P2, PT, R2, 0x1, PT ;  /* 0x000000010200780c */ /* 0x002fe20003f45270 */
[----:B------:R-:W0:Y:S01]  /*0630*/  S2R R0, SR_CTAID.Y ;  /* 0x0000000000007919 */ /* 0x000e220000002600 */
[----:B------:R-:W1:Y:S09]  /*0640*/  S2R R2, SR_CTAID.X ;  /* 0x0000000000027919 */ /* 0x000e720000002500 */
[----:B------:R-:W-:Y:S01]  /*0650*/  VOTEU.ALL UP0, P0 ;  /* 0x00000000003f7886 */ /* 0x000fe20000000000 */
[----:B------:R-:W-:Y:S01]  /*0660*/  VOTEU.ALL UP1, P0 ;  /* 0x00000000003f7886 */ /* 0x000fe20000020000 */
[----:B------:R-:W1:Y:S01]  /*0670*/  @P2 LDC R7, c[0x0][0x10] ;  /* 0x00000400ff072b82 */ /* 0x000e620000000800 */
[----:B------:R-:W-:-:S02]  /*0680*/  @P2 IMAD.MOV.U32 R5, RZ, RZ, RZ ;  /* 0x000000ffff052224 */ /* 0x000fc400078e00ff */
[----:B------:R-:W-:Y:S01]  /*0690*/  @P2 IMAD.MOV.U32 R11, RZ, RZ, RZ ;  /* 0x000000ffff0b2224 */ /* 0x000fe200078e00ff */
[----:B------:R-:W-:Y:S01]  /*06a0*/  @!UP0 UMOV UR6, 0x400 ;  /* 0x0000040000068882 */ /* 0x000fe20000000000 */
[----:B------:R-:W-:-:S04]  /*06b0*/  @!UP0 UIADD3 UR4, -UR4, 0x100000, URZ ;  /* 0x0010000004048890 */ /* 0x000fc8000fffe13f */
[----:B------:R-:W-:Y:S02]  /*06c0*/  @!UP0 USHF.L.U32 UR5, UR4, 0xb, URZ ;  /* 0x0000000b04058899 */ /* 0x000fe4000800063f */
[----:B------:R-:W-:Y:S01]  /*06d0*/  @!UP0 USHF.L.U32 UR4, UR4, 0x1, URZ ;  /* 0x0000000104048899 */ /* 0x000fe2000800063f */
[----:B------:R-:W2:Y:S08]  /*06e0*/  @!P2 LDC R9, c[0x0][0xc] ;  /* 0x00000300ff09ab82 */ /* 0x000eb00000000800 */
[----:B------:R-:W3:Y:S01]  /*06f0*/  @!UP0 S2UR UR7, SR_CgaCtaId ;  /* 0x00000000000789c3 */ /* 0x000ee20000008800 */
[----:B0-----:R-:W-:-:S04]  /*0700*/  @P2 IMAD.MOV.U32 R4, RZ, RZ, R0 ;  /* 0x000000ffff042224 */ /* 0x001fc800078e0000 */
[----:B-1----:R-:W-:-:S04]  /*0710*/  @P2 IMAD.WIDE.U32 R6, R2, R7, R4 ;  /* 0x0000000702062225 */ /* 0x002fc800078e0004 */
[----:B------:R-:W-:Y:S02]  /*0720*/  @P2 IMAD.MOV.U32 R16, RZ, RZ, R6 ;  /* 0x000000ffff102224 */ /* 0x000fe400078e0006 */
[----:B------:R-:W-:Y:S02]  /*0730*/  @P2 IMAD.IADD R17, R7, 0x1, R11 ;  /* 0x0000000107112824 */ /* 0x000fe400078e020b */
[----:B--2---:R-:W-:-:S04]  /*0740*/  @!P2 IMAD.WIDE.U32 R4, R9, R0, R2 ;  /* 0x000000000904a225 */ /* 0x004fc800078e0002 */
[----:B------:R-:W-:Y:S02]  /*0750*/  @!P2 IMAD.MOV.U32 R16, RZ, RZ, R4 ;  /* 0x000000ffff10a224 */ /* 0x000fe400078e0004 */
[----:B------:R-:W-:Y:S01]  /*0760*/  @!P2 IMAD.MOV.U32 R17, RZ, RZ, R5 ;  /* 0x000000ffff11a224 */ /* 0x000fe200078e0005 */
[----:B---3--:R-:W-:Y:S02]  /*0770*/  @!UP0 ULEA UR6, UR7, UR6, 0x18 ;  /* 0x0000000607068291 */ /* 0x008fe4000f8ec03f */
[----:B------:R0:W-:Y:S01]  /*0780*/  STL [R1+0x7c], R16 ;  /* 0x00007c1001007387 */ /* 0x0001e20000100800 */
[----:B------:R-:W-:-:S03]  /*0790*/  VOTEU.ALL UP0, P0 ;  /* 0x00000000003f7886 */ /* 0x000fc60000000000 */
[----:B------:R0:W-:Y:S04]  /*07a0*/  STL [R1+0x78], R17 ;  /* 0x0000781101007387 */ /* 0x0001e80000100800 */
[----:B------:R-:W1:Y:S02]  /*07b0*/  FENCE.VIEW.ASYNC.S ;  /* 0x00000000000073c6 */ /* 0x000e640000000000 */
[----:B-1----:R0:W1:Y:S01]  /*07c0*/  @!UP0 SYNCS.EXCH.64 URZ, [UR6+0x130], UR4 ;  /* 0x00013004063f85b2 */ /* 0x0020620008000100 */
[----:B------:R0:W1:Y:S01]  /*07d0*/  @!UP1 SYNCS.EXCH.64 URZ, [UR6+0x138], UR4 ;  /* 0x00013804063f95b2 */ /* 0x0000620008000100 */
[----:B------:R-:W-:Y:S01]  /*07e0*/  NOP ;  /* 0x0000000000007918 */ /* 0x000fe20000000000 */
[----:B-1----:R-:W-:Y:S06]  /*07f0*/  BAR.SYNC.DEFER_BLOCKING 0x0 ;  /* 0x0000000000007b1d */ /* 0x002fec0000010000 */
[----:B0-----:R-:W-:Y:S05]  /*0800*/  @!P1 BRA `(.L_x_4) ;  /* 0x000000e000709947 */ /* 0x001fea0003800000 */
[----:B------:R-:W-:-:S06]  /*0810*/  UISETP.GT.U32.AND UP0, UPT, UR10, 0x1, UPT ;  /* 0x000000010a00788c */ /* 0x000fcc000bf04070 */
[----:B------:R-:W-:-:S13]  /*0820*/  PLOP3.LUT P0, PT, PT, PT, UP0, 0x80, 0x0 ;  /* 0x000000000000781c */ /* 0x000fda0003f0f008 */
[----:B------:R-:W-:Y:S05]  /*0830*/  @P0 EXIT ;  /* 0x000000000000094d */ /* 0x000fea0003800000 */
[----:B------:R-:W-:Y:S01]  /*0840*/  IMAD.MOV.U32 R6, RZ, RZ, -0x1 ;  /* 0xffffffffff067424 */ /* 0x000fe200078e00ff */
[----:B------:R-:W-:Y:S01]  /*0850*/  ULDC.64 UR4, c[0x0][0x650] ;  /* 0x0001940000047ab9 */ /* 0x000fe20000000a00 */
[----:B------:R-:W-:Y:S01]  /*0860*/  IMAD.MOV.U32 R5, RZ, RZ, -0x1 ;  /* 0xffffffffff057424 */ /* 0x000fe200078e00ff */
[----:B------:R-:W-:Y:S01]  /*0870*/  ISETP.GE.U32.AND P0, PT, R16, UR4, PT ;  /* 0x0000000410007c0c */ /* 0x000fe2000bf06070 */
[----:B------:R-:W-:Y:S01]  /*0880*/  UMOV UR22, 0xffffffff ;  /* 0xffffffff00167882 */ /* 0x000fe20000000000 */
[----:B------:R0:W-:Y:S01]  /*0890*/  STL [R1+0x84], R6 ;  /* 0x0000840601007387 */ /* 0x0001e20000100800 */
[----:B------:R-:W-:Y:S02]  /*08a0*/  PRMT R4, RZ, 0x7610, R4 ;  /* 0x00007610ff047816 */ /* 0x000fe40000000004 */
[----:B------:R-:W-:Y:S01]  /*08b0*/  ISETP.GE.U32.AND.EX P0, PT, R17, UR5, PT, P0 ;  /* 0x0000000511007c0c */ /* 0x000fe2000bf06100 */
[----:B------:R0:W-:-:S12]  /*08c0*/  STL [R1+0x80], R5 ;  /* 0x0000800501007387 */ /* 0x0001d80000100800 */
[----:B0-----:R-:W-:Y:S05]  /*08d0*/  @P0 BRA `(.L_x_5) ;  /* 0x0000000400680947 */ /* 0x001fea0003800000 */
[----:B------:R-:W0:Y:S01]  /*08e0*/  LDC.64 R12, c[0x0][0x628] ;  /* 0x00018a00ff0c7b82 */ /* 0x000e220000000a00 */
[----:B------:R-:W-:Y:S02]  /*08f0*/  IMAD.MOV.U32 R4, RZ, RZ, R16 ;  /* 0x000000ffff047224 */ /* 0x000fe400078e0010 */
[----:B------:R-:W-:-:S05]  /*0900*/  IMAD.MOV.U32 R5, RZ, RZ, R17 ;  /* 0x000000ffff057224 */ /* 0x000fca00078e0011 */
[----:B------:R-:W1:Y:S08]  /*0910*/  LDC R10, c[0x0][0x630] ;  /* 0x00018c00ff0a7b82 */ /* 0x000e700000000800 */
[----:B------:R-:W2:Y:S01]  /*0920*/  LDC.64 R14, c[0x0][0x620] ;  /* 0x00018800ff0e7b82 */ /* 0x000ea20000000a00 */
[----:B0-----:R-:W-:-:S04]  /*0930*/  ISETP.NE.U32.AND P0, PT, R12, RZ, PT ;  /* 0x000000ff0c00720c */ /* 0x001fc80003f05070 */
[----:B------:R-:W-:-:S13]  /*0940*/  ISETP.NE.AND.EX P0, PT, R13, RZ, PT, P0 ;  /* 0x000000ff0d00720c */ /* 0x000fda0003f05300 */
[----:B-12---:R-:W-:Y:S05]  /*0950*/  @!P0 BRA `(.L_x_6) ;  /* 0x0000000000288947 */ /* 0x006fea0003800000 */
[----:B------:R-:W0:Y:S02]  /*0960*/  LDC R9, c[0x0][0x634] ;  /* 0x00018d00ff097b82 */ /* 0x000e240000000800 */
[----:B0-----:R-:W-:-:S05]  /*0970*/  IADD3 R9, P0, R16, R9, RZ ;  /* 0x0000000910097210 */ /* 0x001fca0007f1e0ff */
[----:B------:R-:W-:-:S04]  /*0980*/  IMAD.X R11, RZ, RZ, R17, P0 ;  /* 0x000000ffff0b7224 */ /* 0x000fc800000e0611 */
[----:B------:R-:W-:-:S04]  /*0990*/  IMAD.WIDE.U32 R4, R11, R12, RZ ;  /* 0x0000000c0b047225 */ /* 0x000fc800078e00ff */
[----:B------:R-:W-:-:S04]  /*09a0*/  IMAD.WIDE.U32 R6, P0, R9, R13, R4 ;  /* 0x0000000d09067225 */ /* 0x000fc80007800004 */
[----:B------:R-:W-:-:S04]  /*09b0*/  IMAD.WIDE.U32 R4, R9, R12, RZ ;  /* 0x0000000c09047225 */ /* 0x000fc800078e00ff */
[----:B------:R-:W-:Y:S01]  /*09c0*/  IMAD.X R9, RZ, RZ, RZ, P0 ;  /* 0x000000ffff097224 */ /* 0x000fe200000e06ff */
[----:B------:R-:W-:Y:S01]  /*09d0*/  IADD3 RZ, P0, R5, R6, RZ ;  /* 0x0000000605ff7210 */ /* 0x000fe20007f1e0ff */
[----:B------:R-:W-:-:S04]  /*09e0*/  IMAD.MOV.U32 R8, RZ, RZ, R7 ;  /* 0x000000ffff087224 */ /* 0x000fc800078e0007 */
[----:B------:R-:W-:-:S08]  /*09f0*/  IMAD.WIDE.U32.X R4, R11, R13, R8, P0 ;  /* 0x0000000d0b047225 */ /* 0x000fd000000e0408 */
.L_x_6:
[-CC-:B------:R-:W-:Y:S01]  /*0a00*/  SHF.R.U64 R24, R4, R10.reuse, R5.reuse ;  /* 0x0000000a04187219 */ /* 0x180fe20000001205 */
[----:B------:R-:W0:Y:S01]  /*0a10*/  LDC R8, c[0x0][0x618] ;  /* 0x00018600ff087b82 */ /* 0x000e220000000800 */
[----:B------:R-:W-:Y:S01]  /*0a20*/  SHF.R.U32.HI R4, RZ, R10, R5 ;  /* 0x0000000aff047219 */ /* 0x000fe20000011605 */
[----:B------:R-:W-:Y:S01]  /*0a30*/  ULDC UR4, c[0x0][0x150] ;  /* 0x0000540000047ab9 */ /* 0x000fe20000000800 */
[----:B------:R-:W-:Y:S01]  /*0a40*/  IADD3 R9, P0, RZ, -R24, RZ ;  /* 0x80000018ff097210 */ /* 0x000fe20007f1e0ff */
[----:B------:R-:W-:Y:S01]  /*0a50*/  IMAD.MOV.U32 R5, RZ, RZ, R17 ;  /* 0x000000ffff057224 */ /* 0x000fe200078e0011 */
[----:B------:R-:W-:-:S03]  /*0a60*/  I2FP.F32.U32 R3, R2 ;  /* 0x0000000200037245 */ /* 0x000fc60000201000 */
[----:B------:R-:W1:Y:S01]  /*0a70*/  LDC.64 R18, c[0x0][0x640] ;  /* 0x00019000ff127b82 */ /* 0x000e620000000a00 */
[----:B------:R-:W-:Y:S02]  /*0a80*/  IMAD.X R11, RZ, RZ, ~R4, P0 ;  /* 0x000000ffff0b7224 */ /* 0x000fe400000e0e04 */
[----:B------:R-:W-:Y:S01]  /*0a90*/  FMUL R3, R3, UR4 ;  /* 0x0000000403037c20 */ /* 0x000fe20008400000 */
[----:B------:R-:W-:Y:S01]  /*0aa0*/  IMAD.MOV.U32 R4, RZ, RZ, R16 ;  /* 0x000000ffff047224 */ /* 0x000fe200078e0010 */
[----:B------:R-:W-:Y:S01]  /*0ab0*/  ULDC UR4, c[0x0][0x154] ;  /* 0x0000550000047ab9 */ /* 0x000fe20000000800 */
[-C--:B------:R-:W-:Y:S02]  /*0ac0*/  IMAD R6, R11, R14.reuse, RZ ;  /* 0x0000000e0b067224 */ /* 0x080fe400078e02ff */
[C---:B------:R-:W-:Y:S01]  /*0ad0*/  IMAD.WIDE.U32 R4, R9.reuse, R14, R4 ;  /* 0x0000000e09047225 */ /* 0x040fe200078e0004 */
[----:B------:R-:W2:Y:S01]  /*0ae0*/  LDC R10, c[0x0][0x608] ;  /* 0x00018200ff0a7b82 */ /* 0x000ea20000000800 */
[----:B------:R-:W3:Y:S02]  /*0af0*/  F2I.U32.TRUNC.NTZ R3, R3 ;  /* 0x0000000300037305 */ /* 0x000ee4000020f000 */
[----:B------:R-:W-:-:S04]  /*0b00*/  IMAD R9, R9, R15, R6 ;  /* 0x0000000f09097224 */ /* 0x000fc800078e0206 */
[----:B------:R-:W-:Y:S01]  /*0b10*/  IMAD.IADD R5, R5, 0x1, R9 ;  /* 0x0000000105057824 */ /* 0x000fe200078e0209 */
[----:B------:R-:W4:Y:S01]  /*0b20*/  LDC R7, c[0x0][0x144] ;  /* 0x00005100ff077b82 */ /* 0x000f220000000800 */
[----:B------:R-:W-:-:S03]  /*0b30*/  IMAD.MOV.U32 R9, RZ, RZ, 0x1 ;  /* 0x00000001ff097424 */ /* 0x000fc600078e00ff */
[----:B0-----:R-:W-:Y:S02]  /*0b40*/  SHF.R.U64 R12, R4, R8, R5 ;  /* 0x00000008040c7219 */ /* 0x001fe40000001205 */
[----:B------:R-:W-:Y:S02]  /*0b50*/  I2FP.F32.U32 R4, R0 ;  /* 0x0000000000047245 */ /* 0x000fe40000201000 */
[----:B------:R-:W0:Y:S01]  /*0b60*/  LDC R14, c[0x0][0x658] ;  /* 0x00019600ff0e7b82 */ /* 0x000e220000000800 */
[----:B-1----:R-:W-:Y:S01]  /*0b70*/  ISETP.NE.U32.AND P0, PT, R18, RZ, PT ;  /* 0x000000ff1200720c */ /* 0x002fe20003f05070 */
[----:B---3--:R-:W-:Y:S02]  /*0b80*/  IMAD.MOV R6, RZ, RZ, -R3 ;  /* 0x000000ffff067224 */ /* 0x008fe400078e0a03 */
[----:B------:R-:W-:Y:S01]  /*0b90*/  FMUL R4, R4, UR4 ;  /* 0x0000000404047c20 */ /* 0x000fe20008400000 */
[----:B------:R-:W-:Y:S01]  /*0ba0*/  SHF.R.U32.HI R3, RZ, R8, R5 ;  /* 0x00000008ff037219 */ /* 0x000fe20000011605 */
[----:B------:R-:W-:Y:S01]  /*0bb0*/  IMAD.MOV.U32 R5, RZ, RZ, -0x1 ;  /* 0xffffffffff057424 */ /* 0x000fe200078e00ff */
[----:B------:R-:W-:Y:S01]  /*0bc0*/  ISETP.NE.AND.EX P0, PT, R19, RZ, PT, P0 ;  /* 0x000000ff1300720c */ /* 0x000fe20003f05300 */
[----:B------:R1:W3:Y:S01]  /*0bd0*/  F2I.U32.TRUNC.NTZ R11, R4 ;  /* 0x00000004000b7305 */ /* 0x0002e2000020f000 */
[----:B------:R-:W1:Y:S01]  /*0be0*/  LDC R13, c[0x0][0x148] ;  /* 0x00005200ff0d7b82 */ /* 0x000e620000000800 */
[----:B--2---:R-:W-:-:S02]  /*0bf0*/  SHF.R.U64 R23, R12, R10, R3 ;  /* 0x0000000a0c177219 */ /* 0x004fc40000001203 */
[----:B------:R-:W-:-:S05]  /*0c00*/  SHF.R.U32.HI R3, RZ, R10, R3 ;  /* 0x0000000aff037219 */ /* 0x000fca0000011603 */
[----:B------:R-:W2:Y:S01]  /*0c10*/  LDC R17, c[0x0][0x600] ;  /* 0x00018000ff117b82 */ /* 0x000ea20000000800 */
[----:B----4-:R-:W-:-:S07]  /*0c20*/  IMAD R8, R7, R6, R2 ;  /* 0x0000000607087224 */ /* 0x010fce00078e0202 */
[----:B------:R-:W4:Y:S01]  /*0c30*/  LDC R16, c[0x0][0x648] ;  /* 0x00019200ff107b82 */ /* 0x000f220000000800 */
[-C--:B0-----:R-:W-:Y:S02]  /*0c40*/  SHF.L.U32 R2, R5, R14.reuse, RZ ;  /* 0x0000000e05027219 */ /* 0x081fe400000006ff */
[--C-:B------:R-:W-:Y:S02]  /*0c50*/  SHF.R.U64 R22, R23, R14, R3.reuse ;  /* 0x0000000e17167219 */ /* 0x100fe40000001203 */
[----:B------:R-:W-:Y:S02]  /*0c60*/  LOP3.LUT R10, RZ, R2, RZ, 0x33, !PT ;  /* 0x00000002ff0a7212 */ /* 0x000fe400078e33ff */
[-C--:B------:R-:W-:Y:S01]  /*0c70*/  SHF.R.U32.HI R3, RZ, R14.reuse, R3 ;  /* 0x0000000eff037219 */ /* 0x080fe20000011603 */
[----:B------:R-:W0:Y:S01]  /*0c80*/  LDC R21, c[0x0][0x638] ;  /* 0x00018e00ff157b82 */ /* 0x000e220000000800 */
[----:B------:R-:W-:Y:S01]  /*0c90*/  SHF.L.U32 R9, R9, R14, RZ ;  /* 0x0000000e09097219 */ /* 0x000fe200000006ff */
[----:B------:R-:W-:-:S06]  /*0ca0*/  IMAD.MOV.U32 R2, RZ, RZ, R22 ;  /* 0x000000ffff027224 */ /* 0x000fcc00078e0016 */
[----:B------:R-:W0:Y:S01]  /*0cb0*/  LDC R20, c[0x0][0x610] ;  /* 0x00018400ff147b82 */ /* 0x000e220000000800 */
[----:B-1-3--:R-:W-:Y:S05]  /*0cc0*/  @!P0 BRA `(.L_x_7) ;  /* 0x0000000000288947 */ /* 0x00afea0003800000 */
[----:B------:R-:W1:Y:S02]  /*0cd0*/  LDC R7, c[0x0][0x64c] ;  /* 0x00019300ff077b82 */ /* 0x000e640000000800 */
[----:B-1----:R-:W-:-:S05]  /*0ce0*/  IADD3 R7, P0, R22, R7, RZ ;  /* 0x0000000716077210 */ /* 0x002fca0007f1e0ff */
        /* <DEDUP_REMOVED lines=8> */
.L_x_7:
[----:B----4-:R-:W-:Y:S01]  /*0d70*/  SHF.R.U64 R2, R2, R16, R3 ;  /* 0x0000001002027219 */ /* 0x010fe20000001203 */
[----:B--2---:R-:W-:Y:S01]  /*0d80*/  VIADD R3, R17, 0xffffffff ;  /* 0xffffffff11037836 */ /* 0x004fe20000000000 */
[----:B------:R-:W-:Y:S01]  /*0d90*/  LOP3.LUT R10, R23, R10, RZ, 0xc0, !PT ;  /* 0x0000000a170a7212 */ /* 0x000fe200078ec0ff */
[----:B------:R-:W-:Y:S01]  /*0da0*/  IMAD.MOV R11, RZ, RZ, -R11 ;  /* 0x000000ffff0b7224 */ /* 0x000fe200078e0a0b */
[----:B------:R-:W-:Y:S01]  /*0db0*/  R2UR UR22, R24 ;  /* 0x00000000181672ca */ /* 0x000fe200000e0000 */
[----:B------:R-:W-:Y:S01]  /*0dc0*/  IMAD.MOV R4, RZ, RZ, -R2 ;  /* 0x000000ffff047224 */ /* 0x000fe200078e0a02 */
[----:B------:R-:W-:Y:S01]  /*0dd0*/  LOP3.LUT R3, R12, R3, RZ, 0xc0, !PT ;  /* 0x000000030c037212 */ /* 0x000fe200078ec0ff */
[----:B------:R-:W-:Y:S02]  /*0de0*/  @P2 IMAD R8, R13, R11, R0 ;  /* 0x0000000b0d082224 */ /* 0x000fe400078e0200 */
[----:B------:R-:W-:Y:S02]  /*0df0*/  IMAD R9, R9, R2, R10 ;  /* 0x0000000209097224 */ /* 0x000fe400078e020a */
[----:B0-----:R-:W-:-:S02]  /*0e00*/  IMAD R0, R4, R21, R22 ;  /* 0x0000001504007224 */ /* 0x001fc400078e0216 */
[----:B------:R-:W-:Y:S02]  /*0e10*/  IMAD R8, R9, R20, R8 ;  /* 0x0000001409087224 */ /* 0x000fe400078e0208 */
[----:B------:R-:W-:Y:S02]  /*0e20*/  IMAD R3, R0, R17, R3 ;  /* 0x0000001100037224 */ /* 0x000fe400078e0203 */
[----:B------:R-:W-:-:S03]  /*0e30*/  IMAD.MOV.U32 R4, RZ, RZ, 0x1 ;  /* 0x00000001ff047424 */ /* 0x000fc600078e00ff */
[----:B------:R-:W-:Y:S02]  /*0e40*/  SEL R2, R3, R8, !P2 ;  /* 0x0000000803027207 */ /* 0x000fe40005000000 */
[----:B------:R-:W-:-:S03]  /*0e50*/  SEL R0, R8, R3, !P2 ;  /* 0x0000000308007207 */ /* 0x000fc60005000000 */
[----:B------:R0:W-:Y:S04]  /*0e60*/  STL [R1+0x80], R2 ;  /* 0x0000800201007387 */ /* 0x0001e80000100800 */
[----:B------:R0:W-:Y:S02]  /*0e70*/  STL [R1+0x84], R0 ;  /* 0x0000840001007387 */ /* 0x0001e40000100800 */
.L_x_5:
[----:B------:R-:W-:-:S08]  /*0e80*/  NOP ;  /* 0x0000000000007918 */ /* 0x000fd00000000000 */
[----:B------:R-:W1:Y:S02]  /*0e90*/  USETMAXREG.TRY_ALLOC.CTAPOOL UP0, 0xe8 ;  /* 0x000000e8000079c8 */ /* 0x000e640008000600 */
[----:B-1----:R-:W-:-:S13]  /*0ea0*/  PLOP3.LUT P0, PT, PT, PT, UP0, 0x80, 0x0 ;  /* 0x000000000000781c */ /* 0x002fda0003f0f008 */
[----:B------:R-:W-:Y:S05]  /*0eb0*/  @!P0 BRA `(.L_x_5) ;  /* 0xfffffffc00f08947 */ /* 0x000fea000383ffff */
[----:B------:R-:W-:Y:S01]  /*0ec0*/  ULDC.64 UR4, c[0x0][0x598] ;  /* 0x0001660000047ab9 */ /* 0x000fe20000000a00 */
[----:B------:R-:W-:Y:S01]  /*0ed0*/  ULDC.64 UR18, c[0x0][0x208] ;  /* 0x0000820000127ab9 */ /* 0x000fe20000000a00 */
[----:B------:R-:W-:-:S04]  /*0ee0*/  ISETP.NE.U32.AND P0, PT, RZ, UR4, PT ;  /* 0x00000004ff007c0c */ /* 0x000fc8000bf05070 */
[----:B------:R-:W-:-:S13]  /*0ef0*/  ISETP.NE.AND.EX P0, PT, RZ, UR5, PT, P0 ;  /* 0x00000005ff007c0c */ /* 0x000fda000bf05300 */
[----:B------:R-:W-:Y:S05]  /*0f00*/  @!P0 BRA `(.L_x_8) ;  /* 0x0000000000208947 */ /* 0x000fea0003800000 */
[----:B0-----:R-:W0:Y:S02]  /*0f10*/  LDC.64 R2, c[0x0][0x598] ;  /* 0x00016600ff027b82 */ /* 0x001e240000000a00 */
[----:B0-----:R-:W2:Y:S02]  /*0f20*/  LDG.E.64 R2, desc[UR18][R2.64] ;  /* 0x0000001202027981 */ /* 0x001ea4000c1e1b00 */
[----:B--2---:R-:W-:-:S04]  /*0f30*/  ISETP.NE.U32.AND P0, PT, R2, RZ, PT ;  /* 0x000000ff0200720c */ /* 0x004fc80003f05070 */
[----:B------:R-:W-:-:S13]  /*0f40*/  ISETP.NE.AND.EX P0, PT, R3, RZ, PT, P0 ;  /* 0x000000ff0300720c */ /* 0x000fda0003f05300 */
[----:B------:R-:W-:Y:S05]  /*0f50*/  @!P0 BRA `(.L_x_8) ;  /* 0x00000000000c8947 */ /* 0x000fea0003800000 */
[----:B------:R-:W2:Y:S02]  /*0f60*/  LD.E R2, desc[UR18][R2.64] ;  /* 0x0000001202027980 */ /* 0x000ea4000c101900 */
[----:B--2---:R-:W-:Y:S01]  /*0f70*/  R2UR UR20, R2 ;  /* 0x00000000021472ca */ /* 0x004fe200000e0000 */
[----:B------:R-:W-:-:S14]  /*0f80*/  BRA `(.L_x_9) ;  /* 0x0000000000247947 */ /* 0x000fdc0003800000 */
.L_x_8:
[----:B------:R-:W-:Y:S02]  /*0f90*/  ULDC.64 UR4, c[0x0][0x588] ;  /* 0x0001620000047ab9 */ /* 0x000fe40000000a00 */
[----:B------:R-:W-:-:S04]  /*0fa0*/  ISETP.NE.U32.AND P0, PT, RZ, UR4, PT ;  /* 0x00000004ff007c0c */ /* 0x000fc8000bf05070 */
[----:B------:R-:W-:-:S13]  /*0fb0*/  ISETP.NE.AND.EX P0, PT, RZ, UR5, PT, P0 ;  /* 0x00000005ff007c0c */ /* 0x000fda000bf05300 */
[----:B------:R-:W-:Y:S05]  /*0fc0*/  @!P0 BRA `(.L_x_10) ;  /* 0x0000000000108947 */ /* 0x000fea0003800000 */
[----:B0-----:R-:W0:Y:S02]  /*0fd0*/  LDC.64 R2, c[0x0][0x588] ;  /* 0x00016200ff027b82 */ /* 0x001e240000000a00 */
[----:B0-----:R-:W2:Y:S02]  /*0fe0*/  LDG.E R2, desc[UR18][R2.64] ;  /* 0x0000001202027981 */ /* 0x001ea4000c1e1900 */
[----:B--2---:R-:W-:Y:S01]  /*0ff0*/  R2UR UR20, R2 ;  /* 0x00000000021472ca */ /* 0x004fe200000e0000 */
[----:B------:R-:W-:-:S14]  /*1000*/  BRA `(.L_x_9) ;  /* 0x0000000000047947 */ /* 0x000fdc0003800000 */
.L_x_10:
[----:B------:R-:W-:-:S05]  /*1010*/  ULDC UR20, c[0x0][0x580] ;  /* 0x0001600000147ab9 */ /* 0x000fca0000000800 */
.L_x_9:
[----:B------:R-:W-:Y:S02]  /*1020*/  ULDC.64 UR4, c[0x0][0x5a0] ;  /* 0x0001680000047ab9 */ /* 0x000fe40000000a00 */
        /* <DEDUP_REMOVED lines=11> */
.L_x_11:
        /* <DEDUP_REMOVED lines=8> */
.L_x_13:
[----:B------:R-:W-:-:S05]  /*1160*/  ULDC UR21, c[0x0][0x584] ;  /* 0x0001610000157ab9 */ /* 0x000fca0000000800 */
.L_x_12:
[----:B------:R-:W-:-:S13]  /*1170*/  LOP3.LUT P0, RZ, R4, 0xff, RZ, 0xc0, !PT ;  /* 0x000000ff04ff7812 */ /* 0x000fda000780c0ff */
[----:B------:R-:W-:Y:S05]  /*1180*/  @!P0 EXIT ;  /* 0x000000000000894d */ /* 0x000fea0003800000 */
[----:B------:R-:W-:Y:S01]  /*1190*/  ULDC UR4, c[0x0][0x28c] ;  /* 0x0000a30000047ab9 */ /* 0x000fe20000000800 */
[----:B------:R-:W-:Y:S02]  /*11a0*/  ULOP3.LUT UR23, UR13, 0x1, URZ, 0xfc, !UPT ;  /* 0x000000010d177892 */ /* 0x000fe4000f8efc3f */
[----:B------:R-:W-:-:S04]  /*11b0*/  UIADD3 UR4, UR4, 0x1f, URZ ;  /* 0x0000001f04047890 */ /* 0x000fc8000fffe03f */
[----:B------:R-:W-:-:S04]  /*11c0*/  USHF.R.S32.HI UR5, URZ, 0x1f, UR4 ;  /* 0x0000001f3f057899 */ /* 0x000fc80008011404 */
[----:B------:R-:W-:-:S03]  /*11d0*/  ULEA.HI UR5, UR5, UR4, URZ, 0x5 ;  /* 0x0000000405057291 */ /* 0x000fc6000f8f283f */
[----:B------:R-:W-:Y:S01]  /*11e0*/  UMOV UR4, URZ ;  /* 0x0000003f00047c82 */ /* 0x000fe20008000000 */
[----:B------:R-:W-:-:S03]  /*11f0*/  USHF.R.S32.HI UR12, URZ, 0x5, UR5 ;  /* 0x000000053f0c7899 */ /* 0x000fc60008011405 */
[----:B------:R-:W-:-:S09]  /*1200*/  UMOV UR5, URZ ;  /* 0x0000003f00057c82 */ /* 0x000fd20008000000 */
.L_x_294:
[----:B0-----:R-:W0:Y:S01]  /*1210*/  S2R R0, SR_TID.X ;  /* 0x0000000000007919 */ /* 0x001e220000002100 */
[----:B-1----:R-:W1:Y:S01]  /*1220*/  S2UR UR11, SR_CgaCtaId ;  /* 0x00000000000b79c3 */ /* 0x002e620000008800 */
[----:B------:R-:W-:Y:S01]  /*1230*/  UMOV UR14, 0x400 ;  /* 0x00000400000e7882 */ /* 0x000fe20000000000 */
[----:B------:R-:W-:Y:S01]  /*1240*/  UMOV UR6, URZ ;  /* 0x0000003f00067c82 */ /* 0x000fe20008000000 */
[----:B------:R-:W-:Y:S01]  /*1250*/  STL [R1+0x74], RZ ;  /* 0x000074ff01007387 */ /* 0x000fe20000100800 */
[----:B------:R-:W-:Y:S01]  /*1260*/  UMOV UR7, URZ ;  /* 0x0000003f00077c82 */ /* 0x000fe20008000000 */
[----:B------:R-:W-:Y:S01]  /*1270*/  UMOV UR8, URZ ;  /* 0x0000003f00087c82 */ /* 0x000fe20008000000 */
[----:B------:R-:W-:Y:S01]  /*1280*/  UMOV UR16, UR5 ;  /* 0x0000000500107c82 */ /* 0x000fe20008000000 */
[----:B------:R-:W-:Y:S01]  /*1290*/  STL [R1+0x70], RZ ;  /* 0x000070ff01007387 */ /* 0x000fe20000100800 */
[----:B--2---:R-:W2:Y:S01]  /*12a0*/  LDC R2, c[0x0][0x28c] ;  /* 0x0000a300ff027b82 */ /* 0x004ea20000000800 */
[----:B------:R-:W-:-:S02]  /*12b0*/  CS2R R4, SRZ ;  /* 0x0000000000047805 */ /* 0x000fc4000001ff00 */
[----:B------:R-:W-:Y:S01]  /*12c0*/  CS2R R6, SRZ ;  /* 0x0000000000067805 */ /* 0x000fe2000001ff00 */
[----:B------:R-:W-:Y:S01]  /*12d0*/  STL [R1+0x6c], RZ ;  /* 0x00006cff01007387 */ /* 0x000fe20000100800 */
[----:B------:R-:W-:Y:S02]  /*12e0*/  CS2R R8, SRZ ;  /* 0x0000000000087805 */ /* 0x000fe4000001ff00 */
[----:B------:R-:W-:Y:S02]  /*12f0*/  CS2R R10, SRZ ;  /* 0x00000000000a7805 */ /* 0x000fe4000001ff00 */
[----:B------:R-:W-:Y:S01]  /*1300*/  CS2R R12, SRZ ;  /* 0x00000000000c7805 */ /* 0x000fe2000001ff00 */
[----:B------:R-:W-:Y:S01]  /*1310*/  STL [R1+0x68], RZ ;  /* 0x000068ff01007387 */ /* 0x000fe20000100800 */
[----:B------:R-:W-:Y:S02]  /*1320*/  CS2R R14, SRZ ;  /* 0x00000000000e7805 */ /* 0x000fe4000001ff00 */
[----:B------:R-:W-:-:S02]  /*1330*/  CS2R R16, SRZ ;  /* 0x0000000000107805 */ /* 0x000fc4000001ff00 */
[----:B------:R-:W-:Y:S01]  /*1340*/  CS2R R18, SRZ ;  /* 0x0000000000127805 */ /* 0x000fe2000001ff00 */
[----:B------:R-:W-:Y:S01]  /*1350*/  STL [R1+0x64], RZ ;  /* 0x000064ff01007387 */ /* 0x000fe20000100800 */
[----:B------:R-:W-:Y:S02]  /*1360*/  CS2R R20, SRZ ;  /* 0x0000000000147805 */ /* 0x000fe4000001ff00 */
[----:B------:R-:W-:Y:S02]  /*1370*/  CS2R R22, SRZ ;  /* 0x0000000000167805 */ /* 0x000fe4000001ff00 */
[----:B------:R-:W-:Y:S01]  /*1380*/  CS2R R152, SRZ ;  /* 0x0000000000987805 */ /* 0x000fe2000001ff00 */
[----:B------:R-:W-:Y:S01]  /*1390*/  STL [R1+0x60], RZ ;  /* 0x000060ff01007387 */ /* 0x000fe20000100800 */
[----:B-1----:R-:W-:Y:S01]  /*13a0*/  ULEA UR14, UR11, UR14, 0x18 ;  /* 0x0000000e0b0e7291 */ /* 0x002fe2000f8ec03f */
[----:B------:R-:W-:Y:S02]  /*13b0*/  CS2R R154, SRZ ;  /* 0x00000000009a7805 */ /* 0x000fe4000001ff00 */
[----:B------:R-:W-:Y:S01]  /*13c0*/  CS2R R156, SRZ ;  /* 0x00000000009c7805 */ /* 0x000fe2000001ff00 */
[----:B------:R-:W-:Y:S01]  /*13d0*/  STL [R1+0x5c], RZ ;  /* 0x00005cff01007387 */ /* 0x000fe20000100800 */
[----:B------:R-:W-:-:S02]  /*13e0*/  CS2R R158, SRZ ;  /* 0x00000000009e7805 */ /* 0x000fc4000001ff00 */
[----:B------:R-:W-:Y:S02]  /*13f0*/  CS2R R160, SRZ ;  /* 0x0000000000a07805 */ /* 0x000fe4000001ff00 */
[----:B------:R-:W-:Y:S02]  /*1400*/  CS2R R162, SRZ ;  /* 0x0000000000a27805 */ /* 0x000fe4000001ff00 */
[----:B0-----:R-:W-:Y:S01]  /*1410*/  LOP3.LUT R0, R0, 0x80, RZ, 0xc0, !PT ;  /* 0x0000008000007812 */ /* 0x001fe200078ec0ff */
[----:B------:R-:W-:Y:S01]  /*1420*/  STL [R1+0x58], RZ ;  /* 0x000058ff01007387 */ /* 0x000fe20000100800 */
[----:B--2---:R-:W-:Y:S02]  /*1430*/  ISETP.GE.AND P0, PT, R2, 0x1, PT ;  /* 0x000000010200780c */ /* 0x004fe40003f06270 */
[----:B------:R-:W-:Y:S02]  /*1440*/  CS2R R2, SRZ ;  /* 0x0000000000027805 */ /* 0x000fe4000001ff00 */
[----:B------:R-:W-:Y:S01]  /*1450*/  SHF.R.U32.HI R0, RZ, 0x7, R0 ;  /* 0x00000007ff007819 */ /* 0x000fe20000011600 */
[----:B------:R-:W-:Y:S01]  /*1460*/  STL [R1+0x54], RZ ;  /* 0x000054ff01007387 */ /* 0x000fe20000100800 */
[----:B------:R-:W-:-:S02]  /*1470*/  CS2R R164, SRZ ;  /* 0x0000000000a47805 */ /* 0x000fc4000001ff00 */
[----:B------:R-:W-:Y:S02]  /*1480*/  CS2R R166, SRZ ;  /* 0x0000000000a67805 */ /* 0x000fe4000001ff00 */
[----:B------:R-:W-:Y:S01]  /*1490*/  CS2R R168, SRZ ;  /* 0x0000000000a87805 */ /* 0x000fe2000001ff00 */
[----:B------:R-:W-:Y:S01]  /*14a0*/  STL [R1+0x50], RZ ;  /* 0x000050ff01007387 */ /* 0x000fe20000100800 */
[----:B------:R-:W-:Y:S02]  /*14b0*/  CS2R R170, SRZ ;  /* 0x0000000000aa7805 */ /* 0x000fe4000001ff00 */
[----:B------:R-:W-:Y:S02]  /*14c0*/  CS2R R172, SRZ ;  /* 0x0000000000ac7805 */ /* 0x000fe4000001ff00 */
[----:B------:R-:W-:Y:S01]  /*14d0*/  CS2R R174, SRZ ;  /* 0x0000000000ae7805 */ /* 0x000fe2000001ff00 */
[----:B------:R-:W0:Y:S01]  /*14e0*/  SHFL.IDX PT, R0, R0, RZ, 0x1f ;  /* 0x00001fff00007589 */ /* 0x000e2200000e0000 */
[----:B------:R-:W-:-:S02]  /*14f0*/  CS2R R176, SRZ ;  /* 0x0000000000b07805 */ /* 0x000fc4000001ff00 */
[----:B------:R-:W-:Y:S02]  /*1500*/  CS2R R178, SRZ ;  /* 0x0000000000b27805 */ /* 0x000fe4000001ff00 */
[----:B------:R-:W-:Y:S01]  /*1510*/  CS2R R180, SRZ ;  /* 0x0000000000b47805 */ /* 0x000fe2000001ff00 */
[----:B------:R1:W-:Y:S01]  /*1520*/  STL [R1+0x4c], RZ ;  /* 0x00004cff01007387 */ /* 0x0003e20000100800 */
[----:B------:R-:W-:Y:S02]  /*1530*/  CS2R R182, SRZ ;  /* 0x0000000000b67805 */ /* 0x000fe4000001ff00 */
[----:B------:R-:W-:Y:S02]  /*1540*/  CS2R R184, SRZ ;  /* 0x0000000000b87805 */ /* 0x000fe4000001ff00 */
[----:B------:R-:W-:Y:S01]  /*1550*/  CS2R R186, SRZ ;  /* 0x0000000000ba7805 */ /* 0x000fe2000001ff00 */
[----:B------:R1:W-:Y:S01]  /*1560*/  STL [R1+0x48], RZ ;  /* 0x000048ff01007387 */ /* 0x0003e20000100800 */
        /* <DEDUP_REMOVED lines=14> */
[----:B------:R-:W-:Y:S02]  /*1650*/  CS2R R210, SRZ ;  /* 0x0000000000d27805 */ /* 0x000fe4000001ff00 */
[----:B0-----:R-:W-:Y:S01]  /*1660*/  R2UR UR9, R0 ;  /* 0x00000000000972ca */ /* 0x001fe200000e0000 */
[----:B------:R1:W-:Y:S01]  /*1670*/  STL [R1+0x38], RZ ;  /* 0x000038ff01007387 */ /* 0x0003e20000100800 */
[----:B------:R-:W-:Y:S01]  /*1680*/  IMAD.MOV.U32 R0, RZ, RZ, RZ ;  /* 0x000000ffff007224 */ /* 0x000fe200078e00ff */
[----:B------:R-:W-:-:S02]  /*1690*/  CS2R R212, SRZ ;  /* 0x0000000000d47805 */ /* 0x000fc4000001ff00 */
[----:B------:R-:W-:Y:S01]  /*16a0*/  CS2R R214, SRZ ;  /* 0x0000000000d67805 */ /* 0x000fe2000001ff00 */
[----:B------:R1:W-:Y:S01]  /*16b0*/  STL [R1+0x34], RZ ;  /* 0x000034ff01007387 */ /* 0x0003e20000100800 */
[----:B------:R-:W-:Y:S02]  /*16c0*/  CS2R R216, SRZ ;  /* 0x0000000000d87805 */ /* 0x000fe4000001ff00 */
[----:B------:R-:W-:Y:S02]  /*16d0*/  CS2R R218, SRZ ;  /* 0x0000000000da7805 */ /* 0x000fe4000001ff00 */
[----:B------:R-:W-:Y:S01]  /*16e0*/  CS2R R220, SRZ ;  /* 0x0000000000dc7805 */ /* 0x000fe2000001ff00 */
[----:B------:R1:W-:Y:S01]  /*16f0*/  STL [R1+0x30], RZ ;  /* 0x000030ff01007387 */ /* 0x0003e20000100800 */
[----:B------:R-:W-:Y:S02]  /*1700*/  CS2R R222, SRZ ;  /* 0x0000000000de7805 */ /* 0x000fe4000001ff00 */
[----:B------:R-:W-:Y:S01]  /*1710*/  CS2R R224, SRZ ;  /* 0x0000000000e07805 */ /* 0x000fe2000001ff00 */
[----:B------:R-:W-:Y:S01]  /*1720*/  IMAD.MOV.U32 R226, RZ, RZ, RZ ;  /* 0x000000ffffe27224 */ /* 0x000fe200078e00ff */
[----:B------:R1:W-:Y:S01]  /*1730*/  STL [R1+0x2c], RZ ;  /* 0x00002cff01007387 */ /* 0x0003e20000100800 */
[----:B------:R-:W-:Y:S01]  /*1740*/  ULEA.HI UR10, UR9, UR9, URZ, 0x1 ;  /* 0x00000009090a7291 */ /* 0x000fe2000f8f083f */
[----:B------:R-:W-:Y:S01]  /*1750*/  IMAD.U32 R227, RZ, RZ, UR4 ;  /* 0x00000004ffe37e24 */ /* 0x000fe2000f8e00ff */
[----:B------:R-:W-:Y:S01]  /*1760*/  CS2R R24, SRZ ;  /* 0x0000000000187805 */ /* 0x000fe2000001ff00 */
[----:B------:R1:W-:Y:S01]  /*1770*/  STL [R1+0x28], RZ ;  /* 0x000028ff01007387 */ /* 0x0003e20000100800 */
[----:B------:R-:W-:Y:S01]  /*1780*/  ULOP3.LUT UR10, UR10, 0x1ffffe, URZ, 0xc0, !UPT ;  /* 0x001ffffe0a0a7892 */ /* 0x000fe2000f8ec03f */
[----:B------:R-:W-:-:S02]  /*1790*/  CS2R R26, SRZ ;  /* 0x00000000001a7805 */ /* 0x000fc4000001ff00 */
[----:B------:R-:W-:Y:S01]  /*17a0*/  CS2R R28, SRZ ;  /* 0x00000000001c7805 */ /* 0x000fe2000001ff00 */
[----:B------:R1:W-:Y:S01]  /*17b0*/  STL [R1+0x24], RZ ;  /* 0x000024ff01007387 */ /* 0x0003e20000100800 */
[----:B------:R-:W-:Y:S01]  /*17c0*/  UIADD3 UR10, UR9, -UR10, URZ ;  /* 0x8000000a090a7290 */ /* 0x000fe2000fffe03f */
[----:B---34-:R-:W-:Y:S02]  /*17d0*/  CS2R R30, SRZ ;  /* 0x00000000001e7805 */ /* 0x018fe4000001ff00 */
[----:B------:R-:W-:Y:S01]  /*17e0*/  CS2R R32, SRZ ;  /* 0x0000000000207805 */ /* 0x000fe2000001ff00 */
[----:B------:R1:W-:Y:S01]  /*17f0*/  STL [R1+0x20], RZ ;  /* 0x000020ff01007387 */ /* 0x0003e20000100800 */
[----:B------:R-:W-:Y:S01]  /*1800*/  ULEA UR10, UR10, UR14, 0xb ;  /* 0x0000000e0a0a7291 */ /* 0x000fe2000f8e583f */
[----:B------:R-:W-:Y:S02]  /*1810*/  CS2R R34, SRZ ;  /* 0x0000000000227805 */ /* 0x000fe4000001ff00 */
[----:B------:R-:W-:Y:S01]  /*1820*/  CS2R R36, SRZ ;  /* 0x0000000000247805 */ /* 0x000fe2000001ff00 */
[----:B------:R1:W-:Y:S01]  /*1830*/  STL [R1+0x1c], RZ ;  /* 0x00001cff01007387 */ /* 0x0003e20000100800 */
[----:B------:R-:W-:Y:S01]  /*1840*/  UIADD3 UR10, UR10, 0x200, URZ ;  /* 0x000002000a0a7890 */ /* 0x000fe2000fffe03f */
[----:B------:R-:W-:-:S02]  /*1850*/  CS2R R38, SRZ ;  /* 0x0000000000267805 */ /* 0x000fc4000001ff00 */
[----:B------:R-:W-:Y:S01]  /*1860*/  CS2R R40, SRZ ;  /* 0x0000000000287805 */ /* 0x000fe2000001ff00 */
[----:B------:R1:W-:Y:S01]  /*1870*/  STL [R1+0x18], RZ ;  /* 0x000018ff01007387 */ /* 0x0003e20000100800 */
[----:B------:R-:W-:Y:S01]  /*1880*/  USHF.R.U32.HI UR10, URZ, 0x4, UR10 ;  /* 0x000000043f0a7899 */ /* 0x000fe2000801160a */
[----:B------:R-:W-:Y:S02]  /*1890*/  CS2R R42, SRZ ;  /* 0x00000000002a7805 */ /* 0x000fe4000001ff00 */
[----:B------:R-:W-:Y:S01]  /*18a0*/  CS2R R44, SRZ ;  /* 0x00000000002c7805 */ /* 0x000fe2000001ff00 */
[----:B------:R1:W-:Y:S01]  /*18b0*/  STL [R1+0x14], RZ ;  /* 0x000014ff01007387 */ /* 0x0003e20000100800 */
[----:B------:R-:W-:Y:S01]  /*18c0*/  ULOP3.LUT UR15, UR10, 0x3fff, URZ, 0xc0, !UPT ;  /* 0x00003fff0a0f7892 */ /* 0x000fe2000f8ec03f */
        /* <DEDUP_REMOVED lines=18> */
[----:B------:R1:W-:Y:S01]  /*19f0*/  STL [R1], RZ ;  /* 0x000000ff01007387 */ /* 0x0003e20000100800 */
[----:B------:R-:W-:-:S02]  /*1a00*/  CS2R R74, SRZ ;  /* 0x00000000004a7805 */ /* 0x000fc4000001ff00 */
[----:B------:R-:W-:Y:S02]  /*1a10*/  CS2R R76, SRZ ;  /* 0x00000000004c7805 */ /* 0x000fe4000001ff00 */
[----:B------:R-:W-:Y:S02]  /*1a20*/  CS2R R78, SRZ ;  /* 0x00000000004e7805 */ /* 0x000fe4000001ff00 */
[----:B------:R-:W-:Y:S02]  /*1a30*/  CS2R R80, SRZ ;  /* 0x0000000000507805 */ /* 0x000fe4000001ff00 */
[----:B------:R-:W-:Y:S02]  /*1a40*/  CS2R R82, SRZ ;  /* 0x0000000000527805 */ /* 0x000fe4000001ff00 */
[----:B------:R-:W-:Y:S02]  /*1a50*/  CS2R R84, SRZ ;  /* 0x0000000000547805 */ /* 0x000fe4000001ff00 */
        /* <DEDUP_REMOVED lines=32> */
[----:B------:R-:W-:Y:S01]  /*1c60*/  CS2R R150, SRZ ;  /* 0x0000000000967805 */ /* 0x000fe2000001ff00 */
[----:B-1----:R-:W-:Y:S06]  /*1c70*/  @!P0 BRA `(.L_x_14) ;  /* 0x0000001000548947 */ /* 0x002fec0003800000 */
[----:B------:R-:W-:-:S06]  /*1c80*/  UISETP.NE.AND UP0, UPT, UR23, 0x3, UPT ;  /* 0x000000031700788c */ /* 0x000fcc000bf05270 */
[----:B------:R-:W-:-:S13]  /*1c90*/  PLOP3.LUT P1, PT, PT, PT, UP0, 0x80, 0x0 ;  /* 0x000000000000781c */ /* 0x000fda0003f2f008 */
[----:B------:R-:W-:Y:S05]  /*1ca0*/  @!P1 BRA `(.L_x_15) ;  /* 0x0000000000049947 */ /* 0x000fea0003800000 */
[----:B------:R-:W-:Y:S01]  /*1cb0*/  BPT.TRAP 0x1 ;  /* 0x000000040000795c */ /* 0x000fe20000300000 */
.L_x_15:
[----:B------:R-:W-:Y:S01]  /*1cc0*/  ULEA UR6, UR5, UR14, 0x3 ;  /* 0x0000000e05067291 */ /* 0x000fe2000f8e183f */
[----:B------:R-:W-:-:S05]  /*1cd0*/  IMAD.U32 R0, RZ, RZ, UR4 ;  /* 0x00000004ff007e24 */ /* 0x000fca000f8e00ff */
[----:B------:R-:W-:-:S04]  /*1ce0*/  SHF.L.U32 R0, R0, 0x1f, RZ ;  /* 0x0000001f00007819 */ /* 0x000fc800000006ff */
[----:B------:R0:W1:Y:S01]  /*1cf0*/  SYNCS.PHASECHK.TRANS64.TRYWAIT P0, [UR6], R0 ;  /* 0x00000000ff0075a7 */ /* 0x0000620008000146 */
[----:B------:R-:W-:Y:S05]  /*1d00*/  @!P1 BRA `(.L_x_16) ;  /* 0x0000000000049947 */ /* 0x000fea0003800000 */
[----:B------:R-:W-:Y:S01]  /*1d10*/  BPT.TRAP 0x1 ;  /* 0x000000040000795c */ /* 0x000fe20000300000 */
.L_x_16:
[----:B-1----:R-:W-:Y:S05]  /*1d20*/  @P0 BRA `(.L_x_17) ;  /* 0x0000000000080947 */ /* 0x002fea0003800000 */
[----:B------:R-:W1:Y:S02]  /*1d30*/  SYNCS.PHASECHK.TRANS64.TRYWAIT P0, [UR6], R0 ;  /* 0x00000000ff0075a7 */ /* 0x000e640008000146 */
[----:B-1----:R-:W-:Y:S05]  /*1d40*/  @!P0 BRA `(.L_x_18) ;  /* 0x000000e800d08947 */ /* 0x002fea0003800000 */
.L_x_17:
[----:B------:R2:W-:Y:S01]  /*1d50*/  STL [R1+0x74], RZ ;  /* 0x000074ff01007387 */ /* 0x0005e20000100800 */
[----:B------:R-:W-:Y:S01]  /*1d60*/  UIADD3 UR6, UR14, 0x12200, URZ ;  /* 0x000122000e067890 */ /* 0x000fe2000fffe03f */
[----:B------:R-:W-:Y:S01]  /*1d70*/  WARPGROUP.ARRIVE ;  /* 0x00000000000079c5 */ /* 0x000fe20000000000 */
[----:B------:R-:W-:Y:S01]  /*1d80*/  ULDC UR7, c[0x0][0x50c] ;  /* 0x0001430000077ab9 */ /* 0x000fe20000000800 */
[----:B------:R2:W-:Y:S01]  /*1d90*/  STL [R1+0x70], RZ ;  /* 0x000070ff01007387 */ /* 0x0005e20000100800 */
[----:B------:R-:W-:Y:S01]  /*1da0*/  UISETP.NE.AND UP0, UPT, UR7, 0x1, UPT ;  /* 0x000000010700788c */ /* 0x000fe2000bf05270 */
[----:B01----:R-:W-:Y:S01]  /*1db0*/  IMAD.MOV.U32 R0, RZ, RZ, RZ ;  /* 0x000000ffff007224 */ /* 0x003fe200078e00ff */
[----:B------:R-:W-:Y:S01]  /*1dc0*/  USHF.R.U32.HI UR6, URZ, 0x4, UR6 ;  /* 0x000000043f067899 */ /* 0x000fe20008011606 */
[----:B------:R2:W-:Y:S01]  /*1dd0*/  STL [R1+0x6c], RZ ;  /* 0x00006cff01007387 */ /* 0x0005e20000100800 */
[----:B------:R-:W-:Y:S01]  /*1de0*/  USEL UR7, URZ, 0x1, UP0 ;  /* 0x000000013f077887 */ /* 0x000fe20008000000 */
[----:B------:R-:W-:Y:S01]  /*1df0*/  CS2R R2, SRZ ;  /* 0x0000000000027805 */ /* 0x000fe2000001ff00 */
[----:B------:R-:W-:Y:S01]  /*1e00*/  ULOP3.LUT UR6, UR6, 0x3fff, URZ, 0xc0, !UPT ;  /* 0x00003fff06067892 */ /* 0x000fe2000f8ec03f */
[----:B------:R2:W-:Y:S01]  /*1e10*/  STL [R1+0x68], RZ ;  /* 0x000068ff01007387 */ /* 0x0005e20000100800 */
[----:B------:R-:W-:Y:S01]  /*1e20*/  ULOP3.LUT UR8, UR15, 0x10000, URZ, 0xfc, !UPT ;  /* 0x000100000f087892 */ /* 0x000fe2000f8efc3f */
[----:B------:R-:W-:Y:S01]  /*1e30*/  CS2R R4, SRZ ;  /* 0x0000000000047805 */ /* 0x000fe2000001ff00 */
[----:B------:R-:W-:Y:S01]  /*1e40*/  ULOP3.LUT UR6, UR6, 0x10000, URZ, 0xfc, !UPT ;  /* 0x0001000006067892 */ /* 0x000fe2000f8efc3f */
[----:B------:R2:W-:Y:S01]  /*1e50*/  STL [R1+0x64], RZ ;  /* 0x000064ff01007387 */ /* 0x0005e20000100800 */
[----:B------:R-:W-:Y:S01]  /*1e60*/  ISETP.NE.AND P0, PT, RZ, UR7, PT ;  /* 0x00000007ff007c0c */ /* 0x000fe2000bf05270 */
[----:B------:R-:W-:Y:S01]  /*1e70*/  ULEA UR8, UR5, UR8, 0x8 ;  /* 0x0000000805087291 */ /* 0x000fe2000f8e403f */
[----:B------:R-:W-:Y:S01]  /*1e80*/  CS2R R6, SRZ ;  /* 0x0000000000067805 */ /* 0x000fe2000001ff00 */
[----:B------:R2:W-:Y:S01]  /*1e90*/  STL [R1+0x60], RZ ;  /* 0x000060ff01007387 */ /* 0x0005e20000100800 */
[----:B------:R-:W-:Y:S01]  /*1ea0*/  ULEA UR10, UR5, UR6, 0x9 ;  /* 0x00000006050a7291 */ /* 0x000fe2000f8e483f */
[----:B------:R-:W-:Y:S01]  /*1eb0*/  CS2R R8, SRZ ;  /* 0x0000000000087805 */ /* 0x000fe2000001ff00 */
[----:B------:R-:W-:Y:S01]  /*1ec0*/  UMOV UR9, 0xc0000010 ;  /* 0xc000001000097882 */ /* 0x000fe20000000000 */
[----:B------:R2:W-:Y:S01]  /*1ed0*/  STL [R1+0x5c], RZ ;  /* 0x00005cff01007387 */ /* 0x0005e20000100800 */
[----:B------:R-:W-:Y:S01]  /*1ee0*/  UMOV UR11, 0xc0000010 ;  /* 0xc0000010000b7882 */ /* 0x000fe20000000000 */
[----:B------:R-:W-:Y:S01]  /*1ef0*/  UMOV UR6, 0x1 ;  /* 0x0000000100067882 */ /* 0x000fe20000000000 */
[----:B------:R-:W-:Y:S01]  /*1f00*/  CS2R R10, SRZ ;  /* 0x00000000000a7805 */ /* 0x000fe2000001ff00 */
[----:B------:R2:W-:Y:S01]  /*1f10*/  STL [R1+0x58], RZ ;  /* 0x000058ff01007387 */ /* 0x0005e20000100800 */
[----:B------:R-:W-:Y:S01]  /*1f20*/  CS2R R12, SRZ ;  /* 0x00000000000c7805 */ /* 0x000fe2000001ff00 */
[----:B------:R-:W-:Y:S01]  /*1f30*/  QGMMA.64x256x32.F32.E5M2.E5M2 R24, gdesc[UR8], RZ, !UPT, gsb0 ;  /* 0x03e00000081879f3 */ /* 0x000fe2000c0038ff */
        /* <DEDUP_REMOVED lines=55> */
[----:B------:R-:W-:Y:S01]  /*22b0*/  CS2R R224, SRZ ;  /* 0x0000000000e07805 */ /* 0x000fe2000001ff00 */
[----:B------:R-:W-:Y:S01]  /*22c0*/  IMAD.MOV.U32 R226, RZ, RZ, RZ ;  /* 0x000000ffffe27224 */ /* 0x000fe200078e00ff */
[----:B------:R2:W-:Y:S04]  /*22d0*/  STL [R1+0x1c], RZ ;  /* 0x00001cff01007387 */ /* 0x0005e80000100800 */
[----:B------:R2:W-:Y:S04]  /*22e0*/  STL [R1+0x18], RZ ;  /* 0x000018ff01007387 */ /* 0x0005e80000100800 */
[----:B------:R2:W-:Y:S04]  /*22f0*/  STL [R1+0x14], RZ ;  /* 0x000014ff01007387 */ /* 0x0005e80000100800 */
[----:B------:R2:W-:Y:S04]  /*2300*/  STL [R1+0x10], RZ ;  /* 0x000010ff01007387 */ /* 0x0005e80000100800 */
[----:B------:R2:W-:Y:S04]  /*2310*/  STL [R1+0xc], RZ ;  /* 0x00000cff01007387 */ /* 0x0005e80000100800 */
[----:B------:R2:W-:Y:S04]  /*2320*/  STL [R1+0x8], RZ ;  /* 0x000008ff01007387 */ /* 0x0005e80000100800 */
[----:B------:R2:W-:Y:S04]  /*2330*/  STL [R1+0x4], RZ ;  /* 0x000004ff01007387 */ /* 0x0005e80000100800 */
[----:B------:R2:W-:Y:S01]  /*2340*/  STL [R1], RZ ;  /* 0x000000ff01007387 */ /* 0x0005e20000100800 */
[----:B------:R-:W-:Y:S05]  /*2350*/  @!P0 BRA `(.L_x_19) ;  /* 0x0000000800808947 */ /* 0x000fea0003800000 */
[----:B------:R-:W-:Y:S02]  /*2360*/  WARPGROUP.DEPBAR.LE gsb0, 0x0 ;  /* 0x00008000000079c5 */ /* 0x000fe40000010000 */
[----:B------:R-:W-:-:S01]  /*2370*/  FADD R227, RZ, R122 ;  /* 0x0000007affe37221 */ /* 0x000fc20000000000 */
[----:B------:R-:W-:Y:S01]  /*2380*/  FADD R226, RZ, R24 ;  /* 0x00000018ffe27221 */ /* 0x000fe20000000000 */
[----:B------:R-:W-:-:S01]  /*2390*/  FADD R225, RZ, R25 ;  /* 0x00000019ffe17221 */ /* 0x000fc20000000000 */
[----:B------:R-:W-:Y:S01]  /*23a0*/  FADD R224, RZ, R26 ;  /* 0x0000001affe07221 */ /* 0x000fe20000000000 */
[----:B------:R-:W-:-:S01]  /*23b0*/  FADD R223, RZ, R27 ;  /* 0x0000001bffdf7221 */ /* 0x000fc20000000000 */
[----:B------:R0:W-:Y:S01]  /*23c0*/  STL [R1], R227 ;  /* 0x000000e301007387 */ /* 0x0001e20000100800 */
[----:B------:R-:W-:-:S01]  /*23d0*/  FADD R222, RZ, R28 ;  /* 0x0000001cffde7221 */ /* 0x000fc20000000000 */
[----:B------:R-:W-:Y:S01]  /*23e0*/  FADD R221, RZ, R29 ;  /* 0x0000001dffdd7221 */ /* 0x000fe20000000000 */
[----:B------:R-:W-:-:S01]  /*23f0*/  FADD R220, RZ, R30 ;  /* 0x0000001effdc7221 */ /* 0x000fc20000000000 */
[----:B------:R-:W-:Y:S01]  /*2400*/  FADD R219, RZ, R31 ;  /* 0x0000001fffdb7221 */ /* 0x000fe20000000000 */
[----:B------:R-:W-:-:S01]  /*2410*/  FADD R218, RZ, R32 ;  /* 0x00000020ffda7221 */ /* 0x000fc20000000000 */
[----:B------:R-:W-:Y:S01]  /*2420*/  FADD R217, RZ, R33 ;  /* 0x00000021ffd97221 */ /* 0x000fe20000000000 */
[----:B------:R-:W-:-:S01]  /*2430*/  FADD R216, RZ, R34 ;  /* 0x00000022ffd87221 */ /* 0x000fc20000000000 */
[----:B------:R-:W-:Y:S01]  /*2440*/  FADD R215, RZ, R35 ;  /* 0x00000023ffd77221 */ /* 0x000fe20000000000 */
[----:B------:R-:W-:-:S01]  /*2450*/  FADD R214, RZ, R36 ;  /* 0x00000024ffd67221 */ /* 0x000fc20000000000 */
[----:B0-----:R-:W-:Y:S01]  /*2460*/  FADD R227, RZ, R123 ;  /* 0x0000007bffe37221 */ /* 0x001fe20000000000 */
[----:B------:R-:W-:-:S01]  /*2470*/  FADD R213, RZ, R37 ;  /* 0x00000025ffd57221 */ /* 0x000fc20000000000 */
[----:B------:R-:W-:Y:S01]  /*2480*/  FADD R212, RZ, R38 ;  /* 0x00000026ffd47221 */ /* 0x000fe20000000000 */
[----:B------:R-:W-:-:S01]  /*2490*/  FADD R211, RZ, R39 ;  /* 0x00000027ffd37221 */ /* 0x000fc20000000000 */
[----:B------:R-:W-:Y:S01]  /*24a0*/  FADD R210, RZ, R40 ;  /* 0x00000028ffd27221 */ /* 0x000fe20000000000 */
[----:B------:R0:W-:Y:S01]  /*24b0*/  STL [R1+0x4], R227 ;  /* 0x000004e301007387 */ /* 0x0001e20000100800 */
        /* <DEDUP_REMOVED lines=93> */
[----:B------:R-:W-:Y:S01]  /*2a90*/  UMOV UR6, URZ ;  /* 0x0000003f00067c82 */ /* 0x000fe20008000000 */
[----:B0-----:R-:W-:-:S05]  /*2aa0*/  FADD R227, RZ, R130 ;  /* 0x00000082ffe37221 */ /* 0x001fca0000000000 */
[----:B------:R0:W-:Y:S02]  /*2ab0*/  STL [R1+0x20], R227 ;  /* 0x000020e301007387 */ /* 0x0001e40000100800 */
        /* <DEDUP_REMOVED lines=42> */
.L_x_19:
[----:B------:R-:W-:-:S04]  /*2d60*/  UIADD3 UR16, UR5, 0x1, URZ ;  /* 0x0000000105107890 */ /* 0x000fc8000fffe03f */
[----:B------:R-:W-:-:S04]  /*2d70*/  UISETP.NE.AND UP0, UPT, UR16, 0x12, UPT ;  /* 0x000000121000788c */ /* 0x000fc8000bf05270 */
[----:B------:R-:W-:Y:S02]  /*2d80*/  USEL UR8, URZ, 0x1, UP0 ;  /* 0x000000013f087887 */ /* 0x000fe40008000000 */
[----:B------:R-:W-:Y:S02]  /*2d90*/  USEL UR16, UR16, URZ, UP0 ;  /* 0x0000003f10107287 */ /* 0x000fe40008000000 */
[----:B------:R-:W-:-:S06]  /*2da0*/  ULOP3.LUT UR8, UR4, UR8, URZ, 0x3c, !UPT ;  /* 0x0000000804087292 */ /* 0x000fcc000f8e3c3f */
[----:B0-----:R-:W-:Y:S01]  /*2db0*/  IMAD.U32 R227, RZ, RZ, UR8 ;  /* 0x00000008ffe37e24 */ /* 0x001fe2000f8e00ff */
[----:B------:R-:W-:-:S06]  /*2dc0*/  UMOV UR8, 0x1 ;  /* 0x0000000100087882 */ /* 0x000fcc0000000000 */
.L_x_14:
[----:B------:R-:W-:-:S04]  /*2dd0*/  UISETP.LT.AND UP0, UPT, UR12, 0x1, UPT ;  /* 0x000000010c00788c */ /* 0x000fc8000bf01270 */
[----:B------:R-:W-:-:S04]  /*2de0*/  USEL UR9, UR12, 0x1, UP0 ;  /* 0x000000010c097887 */ /* 0x000fc80008000000 */
[----:B------:R-:W-:-:S04]  /*2df0*/  UIADD3 UR9, UR12, -UR9, URZ ;  /* 0x800000090c097290 */ /* 0x000fc8000fffe03f */
[----:B------:R-:W-:-:S06]  /*2e00*/  UISETP.GE.AND UP0, UPT, UR9, 0x1, UPT ;  /* 0x000000010900788c */ /* 0x000fcc000bf06270 */
[----:B------:R-:W-:-:S13]  /*2e10*/  PLOP3.LUT P0, PT, PT, PT, UP0, 0x80, 0x0 ;  /* 0x000000000000781c */ /* 0x000fda0003f0f008 */
[----:B------:R-:W-:Y:S05]  /*2e20*/  @!P0 BRA `(.L_x_20) ;  /* 0x0000001000708947 */ /* 0x000fea0003800000 */
[----:B------:R-:W-:Y:S01]  /*2e30*/  IMAD.U32 R228, RZ, RZ, UR9 ;  /* 0x00000009ffe47e24 */ /* 0x000fe2000f8e00ff */
[----:B------:R-:W-:Y:S01]  /*2e40*/  UMOV UR17, UR5 ;  /* 0x0000000500117c82 */ /* 0x000fe20008000000 */
[----:B------:R-:W-:-:S05]  /*2e50*/  ULDC UR24, c[0x0][0x50c] ;  /* 0x0001430000187ab9 */ /* 0x000fca0000000800 */
.L_x_28:
[----:B------:R-:W-:-:S06]  /*2e60*/  UISETP.NE.AND UP0, UPT, UR23, 0x3, UPT ;  /* 0x000000031700788c */ /* 0x000fcc000bf05270 */
[----:B------:R-:W-:-:S13]  /*2e70*/  PLOP3.LUT P1, PT, PT, PT, UP0, 0x80, 0x0 ;  /* 0x000000000000781c */ /* 0x000fda0003f2f008 */
[----:B01----:R-:W-:Y:S05]  /*2e80*/  @!P1 BRA `(.L_x_21) ;  /* 0x0000000000049947 */ /* 0x003fea0003800000 */
[----:B------:R-:W-:Y:S01]  /*2e90*/  BPT.TRAP 0x1 ;  /* 0x000000040000795c */ /* 0x000fe20000300000 */
.L_x_21:
[----:B------:R-:W0:Y:S01]  /*2ea0*/  S2UR UR9, SR_CgaCtaId ;  /* 0x00000000000979c3 */ /* 0x000e220000008800 */
[----:B------:R-:W-:Y:S01]  /*2eb0*/  UMOV UR14, 0x400 ;  /* 0x00000400000e7882 */ /* 0x000fe20000000000 */
[----:B------:R-:W-:Y:S01]  /*2ec0*/  SHF.L.U32 R229, R227, 0x1f, RZ ;  /* 0x0000001fe3e57819 */ /* 0x000fe200000006ff */
[----:B0-----:R-:W-:-:S04]  /*2ed0*/  ULEA UR14, UR9, UR14, 0x18 ;  /* 0x0000000e090e7291 */ /* 0x001fc8000f8ec03f */
[----:B------:R-:W-:-:S09]  /*2ee0*/  ULEA UR9, UR16, UR14, 0x3 ;  /* 0x0000000e10097291 */ /* 0x000fd2000f8e183f */
[----:B------:R0:W1:Y:S01]  /*2ef0*/  SYNCS.PHASECHK.TRANS64.TRYWAIT P0, [UR9], R229 ;  /* 0x000000e5ff0075a7 */ /* 0x0000620008000149 */
[----:B------:R-:W-:Y:S05]  /*2f00*/  @!P1 BRA `(.L_x_22) ;  /* 0x0000000000049947 */ /* 0x000fea0003800000 */
[----:B------:R-:W-:Y:S01]  /*2f10*/  BPT.TRAP 0x1 ;  /* 0x000000040000795c */ /* 0x000fe20000300000 */
.L_x_22:
[----:B-1----:R-:W-:Y:S05]  /*2f20*/  @P0 BRA `(.L_x_23) ;  /* 0x0000000000080947 */ /* 0x002fea0003800000 */
[----:B------:R-:W1:Y:S02]  /*2f30*/  SYNCS.PHASECHK.TRANS64.TRYWAIT P0, [UR9], R229 ;  /* 0x000000e5ff0075a7 */ /* 0x000e640008000149 */
[----:B-1----:R-:W-:Y:S05]  /*2f40*/  @!P0 BRA `(.L_x_24) ;  /* 0x000000d800688947 */ /* 0x002fea0003800000 */
.L_x_23:
[----:B------:R-:W-:Y:S01]  /*2f50*/  UIADD3 UR9, UR14, 0x12200, URZ ;  /* 0x000122000e097890 */ /* 0x000fe2000fffe03f */
[----:B------:R-:W-:Y:S01]  /*2f60*/  WARPGROUP.ARRIVE ;  /* 0x00000000000079c5 */ /* 0x000fe20000000000 */
[----:B------:R-:W-:Y:S02]  /*2f70*/  UISETP.NE.AND UP0, UPT, UR7, URZ, UPT ;  /* 0x0000003f0700728c */ /* 0x000fe4000bf05270 */
[----:B------:R-:W-:Y:S02]  /*2f80*/  USHF.R.U32.HI UR9, URZ, 0x4, UR9 ;  /* 0x000000043f097899 */ /* 0x000fe40008011609 */
[----:B------:R-:W-:Y:S02]  /*2f90*/  USEL UR8, UR8, URZ, !UP0 ;  /* 0x0000003f08087287 */ /* 0x000fe4000c000000 */
[----:B------:R-:W-:Y:S02]  /*2fa0*/  ULOP3.LUT UR9, UR9, 0x3fff, URZ, 0xc0, !UPT ;  /* 0x00003fff09097892 */ /* 0x000fe4000f8ec03f */
[----:B------:R-:W-:-:S02]  /*2fb0*/  ULOP3.LUT UR7, UR15, 0x10000, URZ, 0xfc, !UPT ;  /* 0x000100000f077892 */ /* 0x000fc4000f8efc3f */
[----:B------:R-:W-:Y:S02]  /*2fc0*/  ULOP3.LUT UR9, UR9, 0x10000, URZ, 0xfc, !UPT ;  /* 0x0001000009097892 */ /* 0x000fe4000f8efc3f */
[----:B------:R-:W-:Y:S02]  /*2fd0*/  UISETP.NE.U32.AND UP0, UPT, UR8, URZ, UPT ;  /* 0x0000003f0800728c */ /* 0x000fe4000bf05070 */
[----:B------:R-:W-:Y:S02]  /*2fe0*/  ULEA UR8, UR16, UR7, 0x8 ;  /* 0x0000000710087291 */ /* 0x000fe4000f8e403f */
[----:B------:R-:W-:Y:S01]  /*2ff0*/  ULEA UR10, UR16, UR9, 0x9 ;  /* 0x00000009100a7291 */ /* 0x000fe2000f8e483f */
[----:B------:R-:W-:Y:S02]  /*3000*/  UMOV UR11, 0xc0000010 ;  /* 0xc0000010000b7882 */ /* 0x000fe40000000000 */
[----:B------:R-:W-:Y:S01]  /*3010*/  UMOV UR9, 0xc0000010 ;  /* 0xc000001000097882 */ /* 0x000fe20000000000 */
[----:B------:R-:W-:-:S05]  /*3020*/  UIADD3 UR6, UR6, 0x1, URZ ;  /* 0x0000000106067890 */ /* 0x000fca000fffe03f */
[----:B------:R-:W-:Y:S01]  /*3030*/  QGMMA.64x256x32.F32.E5M2.E5M2 R24, gdesc[UR8], R24, UP0, gsb0 ;  /* 0x03e00000081879f3 */ /* 0x000fe2000b803818 */
[----:B------:R-:W-:-:S04]  /*3040*/  UISETP.NE.AND UP0, UPT, UR6, UR24, UPT ;  /* 0x000000180600728c */ /* 0x000fc8000bf05270 */
[----:B------:R-:W-:-:S06]  /*3050*/  USEL UR7, URZ, 0x1, UP0 ;  /* 0x000000013f077887 */ /* 0x000fcc0008000000 */
[----:B------:R-:W-:Y:S01]  /*3060*/  ISETP.NE.AND P0, PT, RZ, UR7, PT ;  /* 0x00000007ff007c0c */ /* 0x000fe2000bf05270 */
[----:B------:R-:W-:-:S12]  /*3070*/  WARPGROUP.DEPBAR.LE gsb0, 0x1 ;  /* 0x00008000000079c5 */ /* 0x000fd80000010100 */
[----:B------:R-:W-:Y:S05]  /*3080*/  @!P0 BRA `(.L_x_25) ;  /* 0x0000000c00808947 */ /* 0x000fea0003800000 */
[----:B------:R-:W-:Y:S02]  /*3090*/  WARPGROUP.DEPBAR.LE gsb0, 0x0 ;  /* 0x00008000000079c5 */ /* 0x000fe40000010000 */
[----:B------:R-:W-:-:S01]  /*30a0*/  FADD R226, R24, R226 ;  /* 0x000000e218e27221 */ /* 0x000fc20000000000 */
[----:B------:R-:W-:Y:S01]  /*30b0*/  FADD R225, R25, R225 ;  /* 0x000000e119e17221 */ /* 0x000fe20000000000 */
[----:B------:R1:W-:Y:S01]  /*30c0*/  STL [R1+0x88], R227 ;  /* 0x000088e301007387 */ /* 0x0003e20000100800 */
[----:B------:R-:W-:-:S01]  /*30d0*/  FADD R224, R26, R224 ;  /* 0x000000e01ae07221 */ /* 0x000fc20000000000 */
[----:B------:R-:W-:Y:S01]  /*30e0*/  FADD R223, R27, R223 ;  /* 0x000000df1bdf7221 */ /* 0x000fe20000000000 */
[----:B------:R-:W-:-:S01]  /*30f0*/  FADD R222, R28, R222 ;  /* 0x000000de1cde7221 */ /* 0x000fc20000000000 */
[----:B------:R-:W-:Y:S01]  /*3100*/  FADD R221, R29, R221 ;  /* 0x000000dd1ddd7221 */ /* 0x000fe20000000000 */
[----:B-1----:R-:W3:Y:S04]  /*3110*/  LDL.LU R227, [R1+0x30] ;  /* 0x0000300001e37983 */ /* 0x002ee80000300800 */
[----:B------:R1:W-:Y:S01]  /*3120*/  STL [R1+0x8c], R226 ;  /* 0x00008ce201007387 */ /* 0x0003e20000100800 */
[----:B------:R-:W-:-:S01]  /*3130*/  FADD R220, R30, R220 ;  /* 0x000000dc1edc7221 */ /* 0x000fc20000000000 */
[----:B------:R-:W-:-:S02]  /*3140*/  FADD R219, R31, R219 ;  /* 0x000000db1fdb7221 */ /* 0x000fc40000000000 */
[----:B-1----:R-:W4:Y:S04]  /*3150*/  LDL.LU R226, [R1+0x2c] ;  /* 0x00002c0001e27983 */ /* 0x002f280000300800 */
[----:B------:R1:W-:Y:S01]  /*3160*/  STL [R1+0x90], R225 ;  /* 0x000090e101007387 */ /* 0x0003e20000100800 */
[----:B------:R-:W-:-:S03]  /*3170*/  FADD R218, R32, R218 ;  /* 0x000000da20da7221 */ /* 0x000fc60000000000 */
[----:B-1----:R-:W2:Y:S04]  /*3180*/  LDL.LU R225, [R1+0x28] ;  /* 0x0000280001e17983 */ /* 0x002ea80000300800 */
        /* <DEDUP_REMOVED lines=9> */
[----:B------:R1:W-:Y:S04]  /*3220*/  STL [R1+0xa0], R221 ;  /* 0x0000a0dd01007387 */ /* 0x0003e80000100800 */
        /* <DEDUP_REMOVED lines=12> */
[----:B-1----:R-:W2:Y:S01]  /*32f0*/  LDL.LU R215, [R1] ;  /* 0x0000000001d77983 */ /* 0x002ea20000300800 */
[----:B------:R-:W-:-:S01]  /*3300*/  FADD R214, R36, R214 ;  /* 0x000000d624d67221 */ /* 0x000fc20000000000 */
[----:B------:R-:W-:Y:S01]  /*3310*/  FADD R213, R37, R213 ;  /* 0x000000d525d57221 */ /* 0x000fe20000000000 */
[----:B------:R-:W-:-:S01]  /*3320*/  FADD R212, R38, R212 ;  /* 0x000000d426d47221 */ /* 0x000fc20000000000 */
[----:B------:R-:W-:Y:S01]  /*3330*/  FADD R211, R39, R211 ;  /* 0x000000d327d37221 */ /* 0x000fe20000000000 */
[----:B------:R-:W-:-:S01]  /*3340*/  FADD R210, R40, R210 ;  /* 0x000000d228d27221 */ /* 0x000fc20000000000 */
[----:B------:R-:W-:Y:S01]  /*3350*/  STL [R1+0xbc], R214 ;  /* 0x0000bcd601007387 */ /* 0x000fe20000100800 */
        /* <DEDUP_REMOVED lines=11> */
[----:B------:R1:W-:Y:S01]  /*3410*/  STL [R1+0xc8], R211 ;  /* 0x0000c8d301007387 */ /* 0x0003e20000100800 */
[----:B------:R-:W-:-:S01]  /*3420*/  FADD R200, R50, R200 ;  /* 0x000000c832c87221 */ /* 0x000fc20000000000 */
[----:B------:R-:W-:Y:S01]  /*3430*/  FADD R199, R51, R199 ;  /* 0x000000c733c77221 */ /* 0x000fe20000000000 */
        /* <DEDUP_REMOVED lines=69> */
[----:B-----5:R-:W-:Y:S01]  /*3890*/  FADD R0, R121, R0 ;  /* 0x0000000079007221 */ /* 0x020fe20000000000 */
[----:B---3--:R-:W-:-:S01]  /*38a0*/  FADD R227, R134, R227 ;  /* 0x000000e386e37221 */ /* 0x008fc20000000000 */
[----:B----4-:R-:W-:Y:S01]  /*38b0*/  FADD R226, R133, R226 ;  /* 0x000000e285e27221 */ /* 0x010fe20000000000 */
[----:B--2---:R-:W-:-:S01]  /*38c0*/  FADD R225, R132, R225 ;  /* 0x000000e184e17221 */ /* 0x004fc20000000000 */
        /* <DEDUP_REMOVED lines=9> */
[----:B------:R-:W-:-:S05]  /*3960*/  FADD R215, R122, R215 ;  /* 0x000000d77ad77221 */ /* 0x000fca0000000000 */
[----:B------:R2:W-:Y:S04]  /*3970*/  STL [R1], R215 ;  /* 0x000000d701007387 */ /* 0x0005e80000100800 */
[----:B------:R3:W-:Y:S04]  /*3980*/  STL [R1+0x4], R216 ;  /* 0x000004d801007387 */ /* 0x0007e80000100800 */
        /* <DEDUP_REMOVED lines=8> */
[----:B-1----:R-:W4:Y:S04]  /*3a10*/  LDL.LU R211, [R1+0x34] ;  /* 0x0000340001d37983 */ /* 0x002f280000300800 */
[----:B------:R1:W-:Y:S04]  /*3a20*/  STL [R1+0x28], R225 ;  /* 0x000028e101007387 */ /* 0x0003e80000100800 */
[----:B------:R-:W4:Y:S04]  /*3a30*/  LDL.LU R212, [R1+0x38] ;  /* 0x0000380001d47983 */ /* 0x000f280000300800 */
[----:B------:R1:W-:Y:S04]  /*3a40*/  STL [R1+0x2c], R226 ;  /* 0x00002ce201007387 */ /* 0x0003e80000100800 */
[----:B------:R-:W4:Y:S04]  /*3a50*/  LDL.LU R213, [R1+0x3c] ;  /* 0x00003c0001d57983 */ /* 0x000f280000300800 */
[----:B------:R1:W-:Y:S04]  /*3a60*/  STL [R1+0x30], R227 ;  /* 0x000030e301007387 */ /* 0x0003e80000100800 */
[----:B------:R-:W4:Y:S04]  /*3a70*/  LDL.LU R214, [R1+0x40] ;  /* 0x0000400001d67983 */ /* 0x000f280000300800 */
[----:B--2---:R-:W2:Y:S04]  /*3a80*/  LDL.LU R215, [R1+0x44] ;  /* 0x0000440001d77983 */ /* 0x004ea80000300800 */
[----:B---3--:R-:W3:Y:S04]  /*3a90*/  LDL.LU R216, [R1+0x48] ;  /* 0x0000480001d87983 */ /* 0x008ee80000300800 */
[----:B----4-:R-:W4:Y:S04]  /*3aa0*/  LDL.LU R217, [R1+0x4c] ;  /* 0x00004c0001d97983 */ /* 0x010f280000300800 */
[----:B0-----:R-:W4:Y:S04]  /*3ab0*/  LDL.LU R218, [R1+0x50] ;  /* 0x0000500001da7983 */ /* 0x001f280000300800 */
[----:B------:R-:W4:Y:S04]  /*3ac0*/  LDL.LU R219, [R1+0x54] ;  /* 0x0000540001db7983 */ /* 0x000f280000300800 */
[----:B------:R-:W4:Y:S04]  /*3ad0*/  LDL.LU R220, [R1+0x58] ;  /* 0x0000580001dc7983 */ /* 0x000f280000300800 */
[----:B------:R-:W4:Y:S04]  /*3ae0*/  LDL.LU R221, [R1+0x5c] ;  /* 0x00005c0001dd7983 */ /* 0x000f280000300800 */
[----:B------:R-:W4:Y:S04]  /*3af0*/  LDL.LU R222, [R1+0x60] ;  /* 0x0000600001de7983 */ /* 0x000f280000300800 */
[----:B------:R-:W4:Y:S04]  /*3b00*/  LDL.LU R223, [R1+0x64] ;  /* 0x0000640001df7983 */ /* 0x000f280000300800 */
[----:B------:R-:W4:Y:S04]  /*3b10*/  LDL.LU R224, [R1+0x68] ;  /* 0x0000680001e07983 */ /* 0x000f280000300800 */
[----:B-1----:R-:W4:Y:S04]  /*3b20*/  LDL.LU R225, [R1+0x6c] ;  /* 0x00006c0001e17983 */ /* 0x002f280000300800 */
[----:B------:R-:W4:Y:S04]  /*3b30*/  LDL.LU R226, [R1+0x70] ;  /* 0x0000700001e27983 */ /* 0x000f280000300800 */
[----:B------:R-:W4:Y:S01]  /*3b40*/  LDL.LU R227, [R1+0x74] ;  /* 0x0000740001e37983 */ /* 0x000f220000300800 */
[----:B------:R-:W-:-:S05]  /*3b50*/  FADD R211, R135, R211 ;  /* 0x000000d387d37221 */ /* 0x000fca0000000000 */
[----:B------:R0:W-:Y:S01]  /*3b60*/  STL [R1+0x34], R211 ;  /* 0x000034d301007387 */ /* 0x0001e20000100800 */
[----:B------:R-:W-:-:S03]  /*3b70*/  FADD R212, R136, R212 ;  /* 0x000000d488d47221 */ /* 0x000fc60000000000 */
[----:B0-----:R1:W5:Y:S01]  /*3b80*/  LDL.LU R211, [R1+0xc8] ;  /* 0x0000c80001d37983 */ /* 0x0013620000300800 */
[----:B------:R-:W-:-:S03]  /*3b90*/  FADD R213, R137, R213 ;  /* 0x000000d589d57221 */ /* 0x000fc60000000000 */
[----:B------:R0:W-:Y:S01]  /*3ba0*/  STL [R1+0x38], R212 ;  /* 0x000038d401007387 */ /* 0x0001e20000100800 */
[----:B------:R-:W-:-:S01]  /*3bb0*/  FADD R214, R138, R214 ;  /* 0x000000d68ad67221 */ /* 0x000fc20000000000 */
[----:B--2---:R-:W-:Y:S02]  /*3bc0*/  FADD R215, R139, R215 ;  /* 0x000000d78bd77221 */ /* 0x004fe40000000000 */
[----:B0-----:R1:W5:Y:S01]  /*3bd0*/  LDL.LU R212, [R1+0xc4] ;  /* 0x0000c40001d47983 */ /* 0x0013620000300800 */
[----:B---3--:R-:W-:-:S03]  /*3be0*/  FADD R216, R140, R216 ;  /* 0x000000d88cd87221 */ /* 0x008fc60000000000 */
[----:B------:R0:W-:Y:S01]  /*3bf0*/  STL [R1+0x3c], R213 ;  /* 0x00003cd501007387 */ /* 0x0001e20000100800 */
[----:B----4-:R-:W-:-:S03]  /*3c00*/  FADD R217, R141, R217 ;  /* 0x000000d98dd97221 */ /* 0x010fc60000000000 */
[----:B0-----:R1:W5:Y:S01]  /*3c10*/  LDL.LU R213, [R1+0xc0] ;  /* 0x0000c00001d57983 */ /* 0x0013620000300800 */
[----:B------:R-:W-:-:S03]  /*3c20*/  FADD R218, R142, R218 ;  /* 0x000000da8eda7221 */ /* 0x000fc60000000000 */
[----:B------:R0:W-:Y:S01]  /*3c30*/  STL [R1+0x40], R214 ;  /* 0x000040d601007387 */ /* 0x0001e20000100800 */
[----:B------:R-:W-:-:S01]  /*3c40*/  FADD R219, R143, R219 ;  /* 0x000000db8fdb7221 */ /* 0x000fc20000000000 */
[----:B------:R-:W-:Y:S02]  /*3c50*/  FADD R220, R144, R220 ;  /* 0x000000dc90dc7221 */ /* 0x000fe40000000000 */
[----:B0-----:R1:W5:Y:S04]  /*3c60*/  LDL.LU R214, [R1+0xbc] ;  /* 0x0000bc0001d67983 */ /* 0x0013680000300800 */
[----:B------:R0:W-:Y:S01]  /*3c70*/  STL [R1+0x44], R215 ;  /* 0x000044d701007387 */ /* 0x0001e20000100800 */
[----:B------:R-:W-:-:S01]  /*3c80*/  FADD R221, R145, R221 ;  /* 0x000000dd91dd7221 */ /* 0x000fc20000000000 */
[----:B------:R-:W-:-:S02]  /*3c90*/  FADD R222, R146, R222 ;  /* 0x000000de92de7221 */ /* 0x000fc40000000000 */
[----:B0-----:R1:W5:Y:S04]  /*3ca0*/  LDL.LU R215, [R1+0xb8] ;  /* 0x0000b80001d77983 */ /* 0x0013680000300800 */
[----:B------:R0:W-:Y:S01]  /*3cb0*/  STL [R1+0x48], R216 ;  /* 0x000048d801007387 */ /* 0x0001e20000100800 */
[----:B------:R-:W-:-:S03]  /*3cc0*/  FADD R223, R147, R223 ;  /* 0x000000df93df7221 */ /* 0x000fc60000000000 */
        /* <DEDUP_REMOVED lines=13> */
[----:B------:R0:W-:Y:S04]  /*3da0*/  STL [R1+0x5c], R221 ;  /* 0x00005cdd01007387 */ /* 0x0001e80000100800 */
        /* <DEDUP_REMOVED lines=12> */
[----:B0-----:R1:W5:Y:S01]  /*3e70*/  LDL.LU R227, [R1+0x88] ;  /* 0x0000880001e37983 */ /* 0x0013620000300800 */
[----:B------:R-:W-:-:S05]  /*3e80*/  UMOV UR6, URZ ;  /* 0x0000003f00067c82 */ /* 0x000fca0008000000 */
.L_x_25:
[----:B------:R-:W-:Y:S05]  /*3e90*/  @!P1 BRA `(.L_x_26) ;  /* 0x0000000000049947 */ /* 0x000fea0003800000 */
[----:B------:R-:W-:Y:S01]  /*3ea0*/  BPT.TRAP 0x1 ;  /* 0x000000040000795c */ /* 0x000fe20000300000 */
.L_x_26:
[----:B------:R-:W-:Y:S02]  /*3eb0*/  UISETP.GT.U32.AND UP0, UPT, UR13, 0x1, UPT ;  /* 0x000000010d00788c */ /* 0x000fe4000bf04070 */
[----:B------:R-:W-:-:S04]  /*3ec0*/  ULEA UR8, UR17, UR14, 0x3 ;  /* 0x0000000e11087291 */ /* 0x000fc8000f8e183f */
[----:B------:R-:W-:Y:S01]  /*3ed0*/  UIADD3 UR8, UR8, 0x90, URZ ;  /* 0x0000009008087890 */ /* 0x000fe2000fffe03f */
[----:B------:R-:W-:-:S03]  /*3ee0*/  PLOP3.LUT P0, PT, PT, PT, UP0, 0x80, 0x0 ;  /* 0x000000000000781c */ /* 0x000fc60003f0f008 */
[----:B------:R-:W-:-:S09]  /*3ef0*/  UPRMT UR8, URZ, 0x654, UR8 ;  /* 0x000006543f087896 */ /* 0x000fd20008000008 */
[----:B------:R-:W-:Y:S01]  /*3f00*/  SYNCS.ARRIVE.TRANS64.RED.A1T0 RZ, [UR8], RZ ;  /* 0x000000ffffff79a7 */ /* 0x000fe20008100408 */
[----:B------:R-:W-:Y:S05]  /*3f10*/  @P0 BRA `(.L_x_27) ;  /* 0x0000000000040947 */ /* 0x000fea0003800000 */
[----:B------:R-:W-:Y:S01]  /*3f20*/  BPT.TRAP 0x1 ;  /* 0x000000040000795c */ /* 0x000fe20000300000 */
.L_x_27:
[----:B------:R-:W-:Y:S01]  /*3f30*/  UIADD3 UR16, UR16, 0x1, URZ ;  /* 0x0000000110107890 */ /* 0x000fe2000fffe03f */
[C---:B------:R-:W-:Y:S01]  /*3f40*/  ISETP.GT.AND P0, PT, R228.reuse, 0x1, PT ;  /* 0x00000001e400780c */ /* 0x040fe20003f04270 */
[----:B------:R-:W-:Y:S01]  /*3f50*/  UIADD3 UR17, UR17, 0x1, URZ ;  /* 0x0000000111117890 */ /* 0x000fe2000fffe03f */
[----:B------:R-:W-:Y:S01]  /*3f60*/  VIADD R228, R228, 0xffffffff ;  /* 0xffffffffe4e47836 */ /* 0x000fe20000000000 */
[----:B------:R-:W-:Y:S02]  /*3f70*/  UISETP.NE.AND UP0, UPT, UR16, 0x12, UPT ;  /* 0x000000121000788c */ /* 0x000fe4000bf05270 */
[----:B------:R-:W-:Y:S02]  /*3f80*/  UISETP.NE.AND UP1, UPT, UR17, 0x12, UPT ;  /* 0x000000121100788c */ /* 0x000fe4000bf25270 */
[----:B------:R-:W-:Y:S02]  /*3f90*/  USEL UR8, URZ, 0x1, UP0 ;  /* 0x000000013f087887 */ /* 0x000fe40008000000 */
[----:B------:R-:W-:-:S02]  /*3fa0*/  USEL UR16, UR16, URZ, UP0 ;  /* 0x0000003f10107287 */ /* 0x000fc40008000000 */
[----:B------:R-:W-:Y:S02]  /*3fb0*/  USEL UR17, UR17, URZ, UP1 ;  /* 0x0000003f11117287 */ /* 0x000fe40008800000 */
[----:B-----5:R-:W-:Y:S01]  /*3fc0*/  LOP3.LUT R227, R227, UR8, RZ, 0x3c, !PT ;  /* 0x00000008e3e37c12 */ /* 0x020fe2000f8e3cff */
[----:B------:R-:W-:Y:S01]  /*3fd0*/  UMOV UR8, 0x1 ;  /* 0x0000000100087882 */ /* 0x000fe20000000000 */
[----:B------:R-:W-:Y:S08]  /*3fe0*/  @P0 BRA `(.L_x_28) ;  /* 0xffffffec009c0947 */ /* 0x000ff0000383ffff */
.L_x_20:
[----:B------:R-:W-:-:S04]  /*3ff0*/  UISETP.NE.AND UP0, UPT, UR6, URZ, UPT ;  /* 0x0000003f0600728c */ /* 0x000fc8000bf05270 */
[----:B------:R-:W-:-:S06]  /*4000*/  USEL UR6, URZ, 0x1, !UP0 ;  /* 0x000000013f067887 */ /* 0x000fcc000c000000 */
[----:B------:R-:W-:-:S13]  /*4010*/  ISETP.NE.AND P0, PT, RZ, UR6, PT ;  /* 0x00000006ff007c0c */ /* 0x000fda000bf05270 */
[----:B------:R-:W-:Y:S05]  /*4020*/  @!P0 BRA `(.L_x_29) ;  /* 0x0000000c00dc8947 */ /* 0x000fea0003800000 */
[----:B------:R-:W3:Y:S04]  /*4030*/  LDL.LU R227, [R1+0x74] ;  /* 0x0000740001e37983 */ /* 0x000ee80000300800 */
[----:B---3--:R3:W-:Y:S04]  /*4040*/  STL [R1+0x88], R227 ;  /* 0x000088e301007387 */ /* 0x0087e80000100800 */
[----:B---3--:R-:W3:Y:S04]  /*4050*/  LDL.LU R227, [R1+0x70] ;  /* 0x0000700001e37983 */ /* 0x008ee80000300800 */
        /* <DEDUP_REMOVED lines=55> */
[----:B---3--:R-:W3:Y:S01]  /*43d0*/  LDL.LU R227, [R1] ;  /* 0x0000000001e37983 */ /* 0x008ee20000300800 */
[----:B------:R-:W-:-:S02]  /*43e0*/  WARPGROUP.DEPBAR.LE gsb0, 0x0 ;  /* 0x00008000000079c5 */ /* 0x000fc40000010000 */
[----:B------:R-:W-:Y:S01]  /*43f0*/  FADD R226, R24, R226 ;  /* 0x000000e218e27221 */ /* 0x000fe20000000000 */
        /* <DEDUP_REMOVED lines=97> */
[----:B---3--:R-:W-:-:S05]  /*4a10*/  FADD R227, R122, R227 ;  /* 0x000000e37ae37221 */ /* 0x008fca0000000000 */
[----:B------:R3:W-:Y:S04]  /*4a20*/  STL [R1], R227 ;  /* 0x000000e301007387 */ /* 0x0007e80000100800 */
[----:B---3--:R-:W3:Y:S02]  /*4a30*/  LDL.LU R227, [R1+0xf8] ;  /* 0x0000f80001e37983 */ /* 0x008ee40000300800 */
[----:B---3--:R-:W-:-:S05]  /*4a40*/  FADD R227, R123, R227 ;  /* 0x000000e37be37221 */ /* 0x008fca0000000000 */
[----:B------:R3:W-:Y:S04]  /*4a50*/  STL [R1+0x4], R227 ;  /* 0x000004e301007387 */ /* 0x0007e80000100800 */
        /* <DEDUP_REMOVED lines=83> */
[----:B------:R3:W-:Y:S02]  /*4f90*/  STL [R1+0x74], R227 ;  /* 0x000074e301007387 */ /* 0x0007e40000100800 */
.L_x_29:
[----:B------:R-:W-:Y:S02]  /*4fa0*/  WARPGROUP.DEPBAR.LE gsb0, 0x0 ;  /* 0x00008000000079c5 */ /* 0x000fe40000010000 */
[----:B------:R-:W4:Y:S02]  /*4fb0*/  LDC R24, c[0x0][0x28c] ;  /* 0x0000a300ff187b82 */ /* 0x000f240000000800 */
[----:B----4-:R-:W-:-:S13]  /*4fc0*/  ISETP.GE.AND P0, PT, R24, 0x1, PT ;  /* 0x000000011800780c */ /* 0x010fda0003f06270 */
[----:B------:R-:W-:Y:S05]  /*4fd0*/  @!P0 BRA `(.L_x_30) ;  /* 0x0000000000488947 */ /* 0x000fea0003800000 */
[----:B------:R-:W-:-:S06]  /*4fe0*/  UISETP.NE.AND UP0, UPT, UR23, 0x3, UPT ;  /* 0x000000031700788c */ /* 0x000fcc000bf05270 */
[----:B------:R-:W-:-:S13]  /*4ff0*/  PLOP3.LUT P0, PT, PT, PT, UP0, 0x80, 0x0 ;  /* 0x000000000000781c */ /* 0x000fda0003f0f008 */
[----:B------:R-:W-:Y:S05]  /*5000*/  @!P0 BRA `(.L_x_31) ;  /* 0x0000000000048947 */ /* 0x000fea0003800000 */
[----:B------:R-:W-:Y:S01]  /*5010*/  BPT.TRAP 0x1 ;  /* 0x000000040000795c */ /* 0x000fe20000300000 */
.L_x_31:
[----:B------:R-:W-:-:S04]  /*5020*/  UISETP.LT.AND UP0, UPT, UR12, 0x1, UPT ;  /* 0x000000010c00788c */ /* 0x000fc8000bf01270 */
[----:B------:R-:W-:Y:S02]  /*5030*/  USEL UR8, UR12, 0x1, UP0 ;  /* 0x000000010c087887 */ /* 0x000fe40008000000 */
[----:B------:R-:W-:Y:S02]  /*5040*/  UISETP.GT.U32.AND UP0, UPT, UR13, 0x1, UPT ;  /* 0x000000010d00788c */ /* 0x000fe4000bf04070 */
[----:B------:R-:W-:-:S04]  /*5050*/  UIADD3 UR8, UR5, UR12, -UR8 ;  /* 0x0000000c05087290 */ /* 0x000fc8000fffe808 */
[----:B------:R-:W-:Y:S01]  /*5060*/  UIMAD.WIDE.U32 UR6, UR8, 0x38e38e39, URZ ;  /* 0x38e38e39080678a5 */ /* 0x000fe2000f8e003f */
[----:B------:R-:W-:-:S03]  /*5070*/  PLOP3.LUT P0, PT, PT, PT, UP0, 0x80, 0x0 ;  /* 0x000000000000781c */ /* 0x000fc60003f0f008 */
[----:B------:R-:W-:-:S04]  /*5080*/  USHF.R.U32.HI UR6, URZ, 0x2, UR7 ;  /* 0x000000023f067899 */ /* 0x000fc80008011607 */
[----:B------:R-:W-:-:S04]  /*5090*/  UIMAD UR8, UR6, -0x12, UR8 ;  /* 0xffffffee060878a4 */ /* 0x000fc8000f8e0208 */
[----:B------:R-:W-:-:S04]  /*50a0*/  ULEA UR8, UR8, UR14, 0x3 ;  /* 0x0000000e08087291 */ /* 0x000fc8000f8e183f */
[----:B------:R-:W-:-:S04]  /*50b0*/  UIADD3 UR8, UR8, 0x90, URZ ;  /* 0x0000009008087890 */ /* 0x000fc8000fffe03f */
[----:B------:R-:W-:-:S09]  /*50c0*/  UPRMT UR8, URZ, 0x654, UR8 ;  /* 0x000006543f087896 */ /* 0x000fd20008000008 */
[----:B------:R-:W-:Y:S01]  /*50d0*/  SYNCS.ARRIVE.TRANS64.RED.A1T0 RZ, [UR8], RZ ;  /* 0x000000ffffff79a7 */ /* 0x000fe20008100408 */
[----:B------:R-:W-:Y:S05]  /*50e0*/  @P0 BRA `(.L_x_30) ;  /* 0x0000000000040947 */ /* 0x000fea0003800000 */
[----:B------:R-:W-:Y:S01]  /*50f0*/  BPT.TRAP 0x1 ;  /* 0x000000040000795c */ /* 0x000fe20000300000 */
.L_x_30:
[----:B------:R4:W-:Y:S01]  /*5100*/  STL [R1+0x8c], R2 ;  /* 0x00008c0201007387 */ /* 0x0009e20000100800 */
[----:B------:R-:W0:Y:S01]  /*5110*/  LDC R28, c[0x0][0x288] ;  /* 0x0000a200ff1c7b82 */ /* 0x000e220000000800 */
[----:B------:R-:W-:Y:S02]  /*5120*/  UIADD3 UR9, UR12, UR5, URZ ;  /* 0x000000050c097290 */ /* 0x000fe4000fffe03f */
[----:B------:R1:W-:Y:S01]  /*5130*/  STL [R1+0x88], R0 ;  /* 0x0000880001007387 */ /* 0x0003e20000100800 */
[----:B------:R-:W-:Y:S01]  /*5140*/  USHF.R.S32.HI UR10, URZ, 0x1f, UR22 ;  /* 0x0000001f3f0a7899 */ /* 0x000fe20008011416 */
[----:B------:R-:W-:Y:S01]  /*5150*/  ULDC.64 UR14, c[0x0][0x5d0] ;  /* 0x00017400000e7ab9 */ /* 0x000fe20000000a00 */
[----:B------:R-:W-:Y:S01]  /*5160*/  ULDC UR11, c[0x0][0x284] ;  /* 0x0000a100000b7ab9 */ /* 0x000fe20000000800 */
[----:B----4-:R-:W4:Y:S01]  /*5170*/  S2R R2, SR_TID.X ;  /* 0x0000000000027919 */ /* 0x010f220000002100 */
[----:B-1----:R-:W2:Y:S04]  /*5180*/  LDL.LU R0, [R1+0x80] ;  /* 0x0000800001007983 */ /* 0x002ea80000300800 */
[----:B---3--:R-:W3:Y:S01]  /*5190*/  LDL.LU R227, [R1+0x84] ;  /* 0x0000840001e37983 */ /* 0x008ee20000300800 */
[----:B------:R-:W-:-:S02]  /*51a0*/  UISETP.GT.U32.AND UP0, UPT, UR9, 0x11, UPT ;  /* 0x000000110900788c */ /* 0x000fc4000bf04070 */
[----:B------:R-:W-:Y:S01]  /*51b0*/  UISETP.GE.U32.AND UP1, UPT, UR12, 0x12, UPT ;  /* 0x000000120c00788c */ /* 0x000fe2000bf26070 */
[--C-:B----4-:R-:W-:Y:S02]  /*51c0*/  SHF.R.U32.HI R24, RZ, 0x2, R2.reuse ;  /* 0x00000002ff187819 */ /* 0x110fe40000011602 */
[----:B------:R-:W-:Y:S02]  /*51d0*/  LOP3.LUT R26, R2, 0x60, RZ, 0xc0, !PT ;  /* 0x00000060021a7812 */ /* 0x000fe400078ec0ff */
[----:B------:R-:W-:Y:S02]  /*51e0*/  SHF.R.U32.HI R27, RZ, 0x7, R2 ;  /* 0x00000007ff1b7819 */ /* 0x000fe40000011602 */
[----:B------:R-:W-:Y:S02]  /*51f0*/  LOP3.LUT R25, R24, 0x7, RZ, 0xc0, !PT ;  /* 0x0000000718197812 */ /* 0x000fe400078ec0ff */
[----:B------:R-:W-:Y:S02]  /*5200*/  SHF.R.U32.HI R26, RZ, 0x1, R26 ;  /* 0x00000001ff1a7819 */ /* 0x000fe4000001161a */
[----:B------:R-:W-:-:S02]  /*5210*/  LOP3.LUT R24, R27, 0x1, RZ, 0xc0, !PT ;  /* 0x000000011b187812 */ /* 0x000fc400078ec0ff */
[----:B------:R-:W-:-:S03]  /*5220*/  IADD3 R29, RZ, -R26, -R25 ;  /* 0x8000001aff1d7210 */ /* 0x000fc60007ffe819 */
[C---:B------:R-:W-:Y:S02]  /*5230*/  IMAD.SHL.U32 R30, R24.reuse, 0x40, RZ ;  /* 0x00000040181e7824 */ /* 0x040fe400078e00ff */
[----:B------:R-:W-:Y:S02]  /*5240*/  IMAD R29, R24, -0x40, R29 ;  /* 0xffffffc0181d7824 */ /* 0x000fe400078e021d */
[----:B------:R-:W-:Y:S01]  /*5250*/  IMAD.SHL.U32 R24, R2, 0x2, RZ ;  /* 0x0000000202187824 */ /* 0x000fe200078e00ff */
[----:B------:R-:W-:-:S04]  /*5260*/  LOP3.LUT R27, R30, 0x40, R25, 0xe2, !PT ;  /* 0x000000401e1b7812 */ /* 0x000fc800078ee219 */
[----:B------:R-:W-:Y:S02]  /*5270*/  LOP3.LUT R30, R24, 0x6, RZ, 0xc0, !PT ;  /* 0x00000006181e7812 */ /* 0x000fe400078ec0ff */
[----:B------:R-:W-:Y:S02]  /*5280*/  LOP3.LUT R24, R2, 0x3, RZ, 0xc0, !PT ;  /* 0x0000000302187812 */ /* 0x000fe400078ec0ff */
[----:B------:R1:W5:Y:S01]  /*5290*/  LDL.LU R2, [R1+0x8c] ;  /* 0x00008c0001027983 */ /* 0x0003620000300800 */
[----:B------:R-:W-:Y:S01]  /*52a0*/  UIMAD.WIDE.U32 UR6, UR9, 0x38e38e39, URZ ;  /* 0x38e38e39090678a5 */ /* 0x000fe2000f8e003f */
[----:B--2---:R-:W-:Y:S01]  /*52b0*/  PRMT R30, R30, 0x6540, R0 ;  /* 0x000065401e1e7816 */ /* 0x004fe20000000000 */
[----:B------:R-:W-:Y:S02]  /*52c0*/  IMAD.SHL.U32 R35, R0, 0x100, RZ ;  /* 0x0000010000237824 */ /* 0x000fe400078e00ff */
[----:B------:R1:W5:Y:S01]  /*52d0*/  LDL.LU R0, [R1+0x88] ;  /* 0x0000880001007983 */ /* 0x0003620000300800 */
[----:B0-----:R-:W-:Y:S01]  /*52e0*/  IMAD R34, R24, -0x2, R28 ;  /* 0xfffffffe18227824 */ /* 0x001fe200078e021c */
[----:B------:R-:W-:Y:S01]  /*52f0*/  UIMAD UR5, UR10, UR14, URZ ;  /* 0x0000000e0a0572a4 */ /* 0x000fe2000f8e023f */
[----:B------:R-:W-:Y:S01]  /*5300*/  ISETP.GE.AND P0, PT, R35, R28, PT ;  /* 0x0000001c2300720c */ /* 0x000fe20003f06270 */
[C---:B---3--:R-:W-:Y:S01]  /*5310*/  IMAD.SHL.U32 R28, R227.reuse, 0x80, RZ ;  /* 0x00000080e31c7824 */ /* 0x048fe200078e00ff */
[----:B------:R-:W-:Y:S01]  /*5320*/  UISETP.LT.U32.AND UP0, UPT, UR12, 0x12, UP0 ;  /* 0x000000120c00788c */ /* 0x000fe20008701070 */
[--C-:B------:R-:W-:Y:S01]  /*5330*/  SHF.R.S32.HI R31, RZ, 0x1f, R30.reuse ;  /* 0x0000001fff1f7819 */ /* 0x100fe2000001141e */
[----:B------:R-:W-:Y:S01]  /*5340*/  UIMAD UR8, UR22, UR15, UR5 ;  /* 0x0000000f160872a4 */ /* 0x000fe2000f8e0205 */
[----:B------:R-:W-:Y:S01]  /*5350*/  IMAD.U32 R25, RZ, RZ, UR14 ;  /* 0x0000000eff197e24 */ /* 0x000fe2000f8e00ff */
[C---:B------:R-:W-:Y:S01]  /*5360*/  ISETP.GE.OR P0, PT, R28.reuse, UR11, P0 ;  /* 0x0000000b1c007c0c */ /* 0x040fe20008706670 */
[----:B------:R-:W-:Y:S01]  /*5370*/  USEL UR5, URZ, 0x1, !UP0 ;  /* 0x000000013f057887 */ /* 0x000fe2000c000000 */
[----:B------:R-:W-:Y:S01]  /*5380*/  IMAD.WIDE R32, R227, 0x80, RZ ;  /* 0x00000080e3207825 */ /* 0x000fe200078e02ff */
[----:B------:R-:W-:Y:S01]  /*5390*/  USHF.R.U32.HI UR6, URZ, 0x2, UR7 ;  /* 0x000000023f067899 */ /* 0x000fe20008011607 */
[----:B------:R-:W-:Y:S01]  /*53a0*/  IADD3 R38, -R28, UR11, R29 ;  /* 0x0000000b1c267c10 */ /* 0x000fe2000fffe11d */
[----:B------:R-:W-:Y:S01]  /*53b0*/  ULOP3.LUT UR4, UR4, UR5, URZ, 0x3c, !UPT ;  /* 0x0000000504047292 */ /* 0x000fe2000f8e3c3f */
[----:B------:R-:W-:Y:S01]  /*53c0*/  IMAD.WIDE.U32 R24, R25, UR22, R30 ;  /* 0x0000001619187c25 */ /* 0x000fe2000f8e001e */
[----:B------:R-:W-:Y:S01]  /*53d0*/  UIMAD UR5, UR6, -0x12, UR9 ;  /* 0xffffffee060578a4 */ /* 0x000fe2000f8e0209 */
[----:B------:R-:W-:Y:S01]  /*53e0*/  LOP3.LUT R39, R32, R27, R26, 0xfe, !PT ;  /* 0x0000001b20277212 */ /* 0x000fe200078efe1a */
[----:B------:R-:W-:Y:S01]  /*53f0*/  @UP1 ULOP3.LUT UR4, UR4, 0x1, UR6, 0x78, !UPT ;  /* 0x0000000104041892 */ /* 0x000fe2000f8e7806 */
[----:B------:R-:W-:-:S02]  /*5400*/  VIADD R25, R25, UR8 ;  /* 0x0000000819197c36 */ /* 0x000fc40008000000 */
[----:B------:R-:W-:Y:S02]  /*5410*/  IMAD.IADD R35, R34, 0x1, -R35 ;  /* 0x0000000122237824 */ /* 0x000fe400078e0a23 */
[----:B------:R-:W-:Y:S01]  /*5420*/  IMAD.MOV.U32 R34, RZ, RZ, -0x1 ;  /* 0xffffffffff227424 */ /* 0x000fe200078e00ff */
[----:B-1----:R-:W-:Y:S06]  /*5430*/  @P0 BRA `(.L_x_32) ;  /* 0x0000008c00980947 */ /* 0x002fec0003800000 */
[----:B------:R-:W0:Y:S01]  /*5440*/  LDC.64 R28, c[0x0][0x5c8] ;  /* 0x00017200ff1c7b82 */ /* 0x000e220000000a00 */
[----:B------:R-:W-:Y:S01]  /*5450*/  ULDC.64 UR6, c[0x0][0x5c0] ;  /* 0x0001700000067ab9 */ /* 0x000fe20000000a00 */
[----:B------:R-:W-:Y:S01]  /*5460*/  BSSY B0, `(.L_x_32) ;  /* 0x00008e3000007945 */ /* 0x000fe20003800000 */
[-C--:B0-----:R-:W-:Y:S02]  /*5470*/  IMAD R26, R33, R28.reuse, RZ ;  /* 0x0000001c211a7224 */ /* 0x081fe400078e02ff */
[----:B------:R-:W-:-:S04]  /*5480*/  IMAD.WIDE.U32 R24, R39, R28, R24 ;  /* 0x0000001c27187225 */ /* 0x000fc800078e0018 */
[----:B------:R-:W-:Y:S01]  /*5490*/  IMAD R27, R39, R29, R26 ;  /* 0x0000001d271b7224 */ /* 0x000fe200078e021a */
[----:B------:R-:W-:Y:S02]  /*54a0*/  LEA R26, P0, R28, R24, 0x3 ;  /* 0x000000181c1a7211 */ /* 0x000fe400078018ff */
[----:B------:R-:W-:Y:S01]  /*54b0*/  IADD3 R24, P1, R24, UR6, RZ ;  /* 0x0000000618187c10 */ /* 0x000fe2000ff3e0ff */
[----:B------:R-:W-:Y:S01]  /*54c0*/  IMAD.IADD R27, R25, 0x1, R27 ;  /* 0x00000001191b7824 */ /* 0x000fe200078e021b */
[----:B------:R-:W-:-:S04]  /*54d0*/  IADD3 R26, P3, R26, UR6, RZ ;  /* 0x000000061a1a7c10 */ /* 0x000fc8000ff7e0ff */
[----:B------:R-:W-:Y:S02]  /*54e0*/  LEA.HI.X R28, R28, R27, R29, 0x3, P0 ;  /* 0x0000001b1c1c7211 */ /* 0x000fe400000f1c1d */
[----:B------:R-:W-:Y:S02]  /*54f0*/  FSETP.NEU.AND P0, PT, RZ, UR21, PT ;  /* 0x00000015ff007c0b */ /* 0x000fe4000bf0d000 */
[----:B------:R-:W-:Y:S02]  /*5500*/  IADD3.X R25, R27, UR7, RZ, P1, !PT ;  /* 0x000000071b197c10 */ /* 0x000fe40008ffe4ff */
[----:B------:R-:W-:-:S09]  /*5510*/  IADD3.X R27, R28, UR7, RZ, P3, !PT ;  /* 0x000000071c1b7c10 */ /* 0x000fd20009ffe4ff */
[----:B------:R-:W-:Y:S05]  /*5520*/  @!P0 BRA `(.L_x_33) ;  /* 0x0000006800d88947 */ /* 0x000fea0003800000 */
[----:B------:R-:W-:Y:S01]  /*5530*/  ULDC.64 UR8, c[0x0][0x5b8] ;  /* 0x00016e0000087ab9 */ /* 0x000fe20000000a00 */
[----:B------:R-:W-:Y:S01]  /*5540*/  ISETP.GE.AND P0, PT, R38, 0x1, PT ;  /* 0x000000012600780c */ /* 0x000fe20003f06270 */
[----:B------:R-:W-:Y:S02]  /*5550*/  UIMAD UR6, UR10, UR8, URZ ;  /* 0x000000080a0672a4 */ /* 0x000fe4000f8e023f */
[----:B------:R-:W-:Y:S01]  /*5560*/  IMAD.U32 R29, RZ, RZ, UR8 ;  /* 0x00000008ff1d7e24 */ /* 0x000fe2000f8e00ff */
[----:B------:R-:W-:Y:S01]  /*5570*/  BSSY B1, `(.L_x_34) ;  /* 0x000000f000017945 */ /* 0x000fe20003800000 */
[----:B------:R-:W-:Y:S01]  /*5580*/  ISETP.LT.OR P4, PT, R35, 0x1, !P0 ;  /* 0x000000012300780c */ /* 0x000fe20004781670 */
[----:B------:R-:W-:Y:S02]  /*5590*/  UIMAD UR6, UR22, UR9, UR6 ;  /* 0x00000009160672a4 */ /* 0x000fe4000f8e0206 */
[----:B------:R-:W-:Y:S01]  /*55a0*/  IMAD.WIDE.U32 R30, R29, UR22, R30 ;  /* 0x000000161d1e7c25 */ /* 0x000fe2000f8e001e */
[----:B------:R-:W-:-:S03]  /*55b0*/  ULDC.64 UR8, c[0x0][0x5a8] ;  /* 0x00016a0000087ab9 */ /* 0x000fc60000000a00 */
[----:B------:R-:W-:Y:S01]  /*55c0*/  VIADD R31, R31, UR6 ;  /* 0x000000061f1f7c36 */ /* 0x000fe20008000000 */
[----:B------:R-:W-:Y:S02]  /*55d0*/  ULDC.64 UR6, c[0x0][0x5b0] ;  /* 0x00016c0000067ab9 */ /* 0x000fe40000000a00 */
[----:B------:R-:W-:Y:S02]  /*55e0*/  IMAD R36, R33, UR6, RZ ;  /* 0x0000000621247c24 */ /* 0x000fe4000f8e02ff */
[----:B------:R-:W-:-:S04]  /*55f0*/  IMAD.WIDE.U32 R28, R39, UR6, R30 ;  /* 0x00000006271c7c25 */ /* 0x000fc8000f8e001e */
[--C-:B------:R-:W-:Y:S01]  /*5600*/  IMAD R37, R39, UR7, R36.reuse ;  /* 0x0000000727257c24 */ /* 0x100fe2000f8e0224 */
[----:B------:R-:W-:Y:S02]  /*5610*/  IADD3 R28, P1, R28, UR8, RZ ;  /* 0x000000081c1c7c10 */ /* 0x000fe4000ff3e0ff */
[----:B------:R-:W-:Y:S02]  /*5620*/  PRMT R36, RZ, 0x7610, R36 ;  /* 0x00007610ff247816 */ /* 0x000fe40000000024 */
[----:B------:R-:W-:Y:S01]  /*5630*/  IADD3.X R29, R29, UR9, R37, P1, !PT ;  /* 0x000000091d1d7c10 */ /* 0x000fe20008ffe425 */
[----:B------:R-:W-:Y:S08]  /*5640*/  @P4 BRA `(.L_x_35) ;  /* 0x0000000000044947 */ /* 0x000ff00003800000 */
[----:B------:R0:W5:Y:S02]  /*5650*/  LDG.E.U8 R36, desc[UR18][R28.64] ;  /* 0x000000121c247981 */ /* 0x000164000c1e1100 */
.L_x_35:
[----:B------:R-:W-:Y:S05]  /*5660*/  BSYNC B1 ;  /* 0x0000000000017941 */ /* 0x000fea0003800000 */
.L_x_34:
[----:B-----5:R-:W-:Y:S01]  /*5670*/  LOP3.LUT R36, R36, 0xff, RZ, 0xc0, !PT ;  /* 0x000000ff24247812 */ /* 0x020fe200078ec0ff */
[----:B------:R-:W-:Y:S01]  /*5680*/  BSSY B1, `(.L_x_36) ;  /* 0x000000b000017945 */ /* 0x000fe20003800000 */
[----:B------:R-:W-:Y:S02]  /*5690*/  ISETP.LT.OR P3, PT, R35, 0x2, !P0 ;  /* 0x000000022300780c */ /* 0x000fe40004761670 */
[----:B------:R-:W-:-:S05]  /*56a0*/  F2FP.F16.E5M2.UNPACK_B R36, R36 ;  /* 0x00000024ff24723e */ /* 0x000fca00020004ff */
[----:B------:R-:W-:-:S05]  /*56b0*/  HADD2.F32 R36, -RZ, R36.H0_H0 ;  /* 0x20000024ff247230 */ /* 0x000fca0000004100 */
[----:B------:R-:W-:Y:S01]  /*56c0*/  FMUL R37, R36, UR21 ;  /* 0x0000001524257c20 */ /* 0x000fe20008400000 */
[----:B------:R-:W-:-:S03]  /*56d0*/  PRMT R36, RZ, 0x7610, R36 ;  /* 0x00007610ff247816 */ /* 0x000fc60000000024 */
[----:B------:R-:W-:-:S05]  /*56e0*/  FFMA R37, R226, UR20, R37 ;  /* 0x00000014e2257c23 */ /* 0x000fca0008000025 */
[----:B------:R-:W-:-:S05]  /*56f0*/  F2FP.SATFINITE.E5M2.F32.PACK_AB_MERGE_C R37, RZ, R37, RZ ;  /* 0x00000025ff25723e */ /* 0x000fca00048060ff */
[----:B------:R1:W-:Y:S01]  /*5700*/  @!P4 STG.E.U8 desc[UR18][R24.64], R37 ;  /* 0x000000251800c986 */ /* 0x0003e2000c101112 */
[----:B------:R-:W-:Y:S05]  /*5710*/  @P3 BRA `(.L_x_37) ;  /* 0x0000000000043947 */ /* 0x000fea0003800000 */
[----:B------:R2:W5:Y:S02]  /*5720*/  LDG.E.U8 R36, desc[UR18][R28.64+0x1] ;  /* 0x000001121c247981 */ /* 0x000564000c1e1100 */
.L_x_37:
[----:B------:R-:W-:Y:S05]  /*5730*/  BSYNC B1 ;  /* 0x0000000000017941 */ /* 0x000fea0003800000 */
.L_x_36:
[----:B-----5:R-:W-:Y:S01]  /*5740*/  LOP3.LUT R36, R36, 0xff, RZ, 0xc0, !PT ;  /* 0x000000ff24247812 */ /* 0x020fe200078ec0ff */
[----:B------:R-:W-:Y:S01]  /*5750*/  BSSY B1, `(.L_x_38) ;  /* 0x0000013000017945 */ /* 0x000fe20003800000 */
[----:B-1----:R-:W-:Y:S02]  /*5760*/  IADD3 R37, P1, R39, 0x8, RZ ;  /* 0x0000000827257810 */ /* 0x002fe40007f3e0ff */
[----:B------:R-:W-:-:S03]  /*5770*/  F2FP.F16.E5M2.UNPACK_B R36, R36 ;  /* 0x00000024ff24723e */ /* 0x000fc600020004ff */
[----:B------:R-:W-:Y:S01]  /*5780*/  IMAD.X R32, RZ, RZ, R33, P1 ;  /* 0x000000ffff207224 */ /* 0x000fe200008e0621 */
[----:B------:R-:W-:Y:S01]  /*5790*/  ISETP.GE.AND P1, PT, R38, 0x9, PT ;  /* 0x000000092600780c */ /* 0x000fe20003f26270 */
[----:B------:R-:W-:Y:S02]  /*57a0*/  HADD2.F32 R36, -RZ, R36.H0_H0 ;  /* 0x20000024ff247230 */ /* 0x000fe40000004100 */
[----:B------:R-:W-:Y:S01]  /*57b0*/  IMAD R32, R32, UR6, RZ ;  /* 0x0000000620207c24 */ /* 0x000fe2000f8e02ff */
[----:B------:R-:W-:Y:S01]  /*57c0*/  ISETP.LT.OR P5, PT, R35, 0x1, !P1 ;  /* 0x000000012300780c */ /* 0x000fe20004fa1670 */
[----:B------:R-:W-:-:S04]  /*57d0*/  IMAD.WIDE.U32 R30, R37, UR6, R30 ;  /* 0x00000006251e7c25 */ /* 0x000fc8000f8e001e */
[----:B------:R-:W-:Y:S01]  /*57e0*/  FMUL R36, R36, UR21 ;  /* 0x0000001524247c20 */ /* 0x000fe20008400000 */
[----:B------:R-:W-:-:S03]  /*57f0*/  IMAD R37, R37, UR7, R32 ;  /* 0x0000000725257c24 */ /* 0x000fc6000f8e0220 */
[----:B------:R-:W-:Y:S01]  /*5800*/  FFMA R36, R225, UR20, R36 ;  /* 0x00000014e1247c23 */ /* 0x000fe20008000024 */
[----:B------:R-:W-:Y:S02]  /*5810*/  IADD3 R30, P4, R30, UR8, RZ ;  /* 0x000000081e1e7c10 */ /* 0x000fe4000ff9e0ff */
[----:B------:R-:W-:Y:S02]  /*5820*/  PRMT R32, RZ, 0x7610, R32 ;  /* 0x00007610ff207816 */ /* 0x000fe40000000020 */
[----:B------:R-:W-:Y:S02]  /*5830*/  F2FP.SATFINITE.E5M2.F32.PACK_AB_MERGE_C R33, RZ, R36, RZ ;  /* 0x00000024ff21723e */ /* 0x000fe400048060ff */
[----:B------:R-:W-:-:S03]  /*5840*/  IADD3.X R31, R31, UR9, R37, P4, !PT ;  /* 0x000000091f1f7c10 */ /* 0x000fc6000a7fe425 */
[----:B------:R1:W-:Y:S01]  /*5850*/  @!P3 STG.E.U8 desc[UR18][R24.64+0x1], R33 ;  /* 0x000001211800b986 */ /* 0x0003e2000c101112 */
[----:B------:R-:W-:Y:S05]  /*5860*/  @P5 BRA `(.L_x_39) ;  /* 0x0000000000045947 */ /* 0x000fea0003800000 */
[----:B------:R3:W5:Y:S02]  /*5870*/  LDG.E.U8 R32, desc[UR18][R30.64] ;  /* 0x000000121e207981 */ /* 0x000764000c1e1100 */
.L_x_39:
[----:B------:R-:W-:Y:S05]  /*5880*/  BSYNC B1 ;  /* 0x0000000000017941 */ /* 0x000fea0003800000 */
.L_x_38:
[----:B-----5:R-:W-:Y:S01]  /*5890*/  LOP3.LUT R32, R32, 0xff, RZ, 0xc0, !PT ;  /* 0x000000ff20207812 */ /* 0x020fe200078ec0ff */
[----:B------:R-:W-:Y:S01]  /*58a0*/  BSSY B1, `(.L_x_40) ;  /* 0x000000b000017945 */ /* 0x000fe20003800000 */
[----:B------:R-:W-:Y:S02]  /*58b0*/  ISETP.LT.OR P3, PT, R35, 0x2, !P1 ;  /* 0x000000022300780c */ /* 0x000fe40004f61670 */
[----:B------:R-:W-:-:S05]  /*58c0*/  F2FP.F16.E5M2.UNPACK_B R32, R32 ;  /* 0x00000020ff20723e */ /* 0x000fca00020004ff */
[----:B------:R-:W-:-:S05]  /*58d0*/  HADD2.F32 R32, -RZ, R32.H0_H0 ;  /* 0x20000020ff207230 */ /* 0x000fca0000004100 */
[----:B-1----:R-:W-:Y:S01]  /*58e0*/  FMUL R33, R32, UR21 ;  /* 0x0000001520217c20 */ /* 0x002fe20008400000 */
[----:B------:R-:W-:-:S03]  /*58f0*/  PRMT R32, RZ, 0x7610, R32 ;  /* 0x00007610ff207816 */ /* 0x000fc60000000020 */
[----:B------:R-:W-:-:S05]  /*5900*/  FFMA R33, R224, UR20, R33 ;  /* 0x00000014e0217c23 */ /* 0x000fca0008000021 */
[----:B------:R-:W-:-:S05]  /*5910*/  F2FP.SATFINITE.E5M2.F32.PACK_AB_MERGE_C R33, RZ, R33, RZ ;  /* 0x00000021ff21723e */ /* 0x000fca00048060ff */
[----:B------:R1:W-:Y:S01]  /*5920*/  @!P5 STG.E.U8 desc[UR18][R26.64], R33 ;  /* 0x000000211a00d986 */ /* 0x0003e2000c101112 */
[----:B------:R-:W-:Y:S05]  /*5930*/  @P3 BRA `(.L_x_41) ;  /* 0x0000000000043947 */ /* 0x000fea0003800000 */
[----:B------:R4:W5:Y:S02]  /*5940*/  LDG.E.U8 R32, desc[UR18][R30.64+0x1] ;  /* 0x000001121e207981 */ /* 0x000964000c1e1100 */
.L_x_41:
[----:B------:R-:W-:Y:S05]  /*5950*/  BSYNC B1 ;  /* 0x0000000000017941 */ /* 0x000fea0003800000 */
.L_x_40:
[----:B-----5:R-:W-:Y:S01]  /*5960*/  LOP3.LUT R32, R32, 0xff, RZ, 0xc0, !PT ;  /* 0x000000ff20207812 */ /* 0x020fe200078ec0ff */
[----:B------:R-:W-:Y:S01]  /*5970*/  BSSY B1, `(.L_x_42) ;  /* 0x000000b000017945 */ /* 0x000fe20003800000 */
[----:B------:R-:W-:Y:S02]  /*5980*/  ISETP.LT.OR P4, PT, R35, 0x9, !P0 ;  /* 0x000000092300780c */ /* 0x000fe40004781670 */
[----:B------:R-:W-:-:S05]  /*5990*/  F2FP.F16.E5M2.UNPACK_B R32, R32 ;  /* 0x00000020ff20723e */ /* 0x000fca00020004ff */
[----:B------:R-:W-:-:S05]  /*59a0*/  HADD2.F32 R32, -RZ, R32.H0_H0 ;  /* 0x20000020ff207230 */ /* 0x000fca0000004100 */
[----:B------:R-:W-:-:S04]  /*59b0*/  FMUL R32, R32, UR21 ;  /* 0x0000001520207c20 */ /* 0x000fc80008400000 */
[----:B------:R-:W-:-:S05]  /*59c0*/  FFMA R32, R223, UR20, R32 ;  /* 0x00000014df207c23 */ /* 0x000fca0008000020 */
[----:B-1----:R-:W-:Y:S02]  /*59d0*/  F2FP.SATFINITE.E5M2.F32.PACK_AB_MERGE_C R33, RZ, R32, RZ ;  /* 0x00000020ff21723e */ /* 0x002fe400048060ff */
[----:B------:R-:W-:-:S03]  /*59e0*/  PRMT R32, RZ, 0x7610, R32 ;  /* 0x00007610ff207816 */ /* 0x000fc60000000020 */
[----:B------:R1:W-:Y:S01]  /*59f0*/  @!P3 STG.E.U8 desc[UR18][R26.64+0x1], R33 ;  /* 0x000001211a00b986 */ /* 0x0003e2000c101112 */
[----:B------:R-:W-:Y:S05]  /*5a00*/  @P4 BRA `(.L_x_43) ;  /* 0x0000000000044947 */ /* 0x000fea0003800000 */
[----:B------:R0:W5:Y:S02]  /*5a10*/  LDG.E.U8 R32, desc[UR18][R28.64+0x8] ;  /* 0x000008121c207981 */ /* 0x000164000c1e1100 */
.L_x_43:
[----:B------:R-:W-:Y:S05]  /*5a20*/  BSYNC B1 ;  /* 0x0000000000017941 */ /* 0x000fea0003800000 */
.L_x_42:
        /* <DEDUP_REMOVED lines=12> */
.L_x_45:
[----:B------:R-:W-:Y:S05]  /*5af0*/  BSYNC B1 ;  /* 0x0000000000017941 */ /* 0x000fea0003800000 */
.L_x_44:
        /* <DEDUP_REMOVED lines=12> */
.L_x_47:
[----:B------:R-:W-:Y:S05]  /*5bc0*/  BSYNC B1 ;  /* 0x0000000000017941 */ /* 0x000fea0003800000 */
.L_x_46:
        /* <DEDUP_REMOVED lines=12> */
.L_x_49:
[----:B------:R-:W-:Y:S05]  /*5c90*/  BSYNC B1 ;  /* 0x0000000000017941 */ /* 0x000fea0003800000 */
.L_x_48:
        /* <DEDUP_REMOVED lines=12> */
.L_x_51:
[----:B------:R-:W-:Y:S05]  /*5d60*/  BSYNC B1 ;  /* 0x0000000000017941 */ /* 0x000fea0003800000 */
.L_x_50:
        /* <DEDUP_REMOVED lines=12> */
.L_x_53:
[----:B------:R-:W-:Y:S05]  /*5e30*/  BSYNC B1 ;  /* 0x0000000000017941 */ /* 0x000fea0003800000 */
.L_x_52:
        /* <DEDUP_REMOVED lines=12> */
.L_x_55:
[----:B------:R-:W-:Y:S05]  /*5f00*/  BSYNC B1 ;  /* 0x0000000000017941 */ /* 0x000fea0003800000 */
.L_x_54:
        /* <DEDUP_REMOVED lines=12> */
.L_x_57:
[----:B------:R-:W-:Y:S05]  /*5fd0*/  BSYNC B1 ;  /* 0x0000000000017941 */ /* 0x000fea0003800000 */
.L_x_56:
        /* <DEDUP_REMOVED lines=12> */
.L_x_59:
[----:B------:R-:W-:Y:S05]  /*60a0*/  BSYNC B1 ;  /* 0x0000000000017941 */ /* 0x000fea0003800000 */
.L_x_58:
        /* <DEDUP_REMOVED lines=12> */
.L_x_61:
[----:B------:R-:W-:Y:S05]  /*6170*/  BSYNC B1 ;  /* 0x0000000000017941 */ /* 0x000fea0003800000 */
.L_x_60:
        /* <DEDUP_REMOVED lines=12> */
.L_x_63:
[----:B------:R-:W-:Y:S05]  /*6240*/  BSYNC B1 ;  /* 0x0000000000017941 */ /* 0x000fea0003800000 */
.L_x_62:
        /* <DEDUP_REMOVED lines=12> */
.L_x_65:
[----:B------:R-:W-:Y:S05]  /*6310*/  BSYNC B1 ;  /* 0x0000000000017941 */ /* 0x000fea0003800000 */
.L_x_64:
        /* <DEDUP_REMOVED lines=12> */
.L_x_67:
[----:B------:R-:W-:Y:S05]  /*63e0*/  BSYNC B1 ;  /* 0x0000000000017941 */ /* 0x000fea0003800000 */
.L_x_66:
        /* <DEDUP_REMOVED lines=12> */
.L_x_69:
[----:B------:R-:W-:Y:S05]  /*64b0*/  BSYNC B1 ;  /* 0x0000000000017941 */ /* 0x000fea0003800000 */
.L_x_68:
        /* <DEDUP_REMOVED lines=12> */
.L_x_71:
[----:B------:R-:W-:Y:S05]  /*6580*/  BSYNC B1 ;  /* 0x0000000000017941 */ /* 0x000fea0003800000 */
.L_x_70:
        /* <DEDUP_REMOVED lines=12> */
.L_x_73:
[----:B------:R-:W-:Y:S05]  /*6650*/  BSYNC B1 ;  /* 0x0000000000017941 */ /* 0x000fea0003800000 */
.L_x_72:
        /* <DEDUP_REMOVED lines=12> */
.L_x_75:
[----:B------:R-:W-:Y:S05]  /*6720*/  BSYNC B1 ;  /* 0x0000000000017941 */ /* 0x000fea0003800000 */
.L_x_74:
        /* <DEDUP_REMOVED lines=12> */
.L_x_77:
[----:B------:R-:W-:Y:S05]  /*67f0*/  BSYNC B1 ;  /* 0x0000000000017941 */ /* 0x000fea0003800000 */
.L_x_76:
        /* <DEDUP_REMOVED lines=12> */
.L_x_79:
[----:B------:R-:W-:Y:S05]  /*68c0*/  BSYNC B1 ;  /* 0x0000000000017941 */ /* 0x000fea0003800000 */
.L_x_78:
        /* <DEDUP_REMOVED lines=12> */
.L_x_81:
[----:B------:R-:W-:Y:S05]  /*6990*/  BSYNC B1 ;  /* 0x0000000000017941 */ /* 0x000fea0003800000 */
.L_x_80:
        /* <DEDUP_REMOVED lines=12> */
.L_x_83:
[----:B------:R-:W-:Y:S05]  /*6a60*/  BSYNC B1 ;  /* 0x0000000000017941 */ /* 0x000fea0003800000 */
.L_x_82:
        /* <DEDUP_REMOVED lines=12> */
.L_x_85:
[----:B------:R-:W-:Y:S05]  /*6b30*/  BSYNC B1 ;  /* 0x0000000000017941 */ /* 0x000fea0003800000 */
.L_x_84:
        /* <DEDUP_REMOVED lines=12> */
.L_x_87:
[----:B------:R-:W-:Y:S05]  /*6c00*/  BSYNC B1 ;  /* 0x0000000000017941 */ /* 0x000fea0003800000 */
.L_x_86:
        /* <DEDUP_REMOVED lines=12> */
.L_x_89:
[----:B------:R-:W-:Y:S05]  /*6cd0*/  BSYNC B1 ;  /* 0x0000000000017941 */ /* 0x000fea0003800000 */
.L_x_88:
        /* <DEDUP_REMOVED lines=12> */
.L_x_91:
[----:B------:R-:W-:Y:S05]  /*6da0*/  BSYNC B1 ;  /* 0x0000000000017941 */ /* 0x000fea0003800000 */
.L_x_90:
        /* <DEDUP_REMOVED lines=12> */
.L_x_93:
[----:B------:R-:W-:Y:S05]  /*6e70*/  BSYNC B1 ;  /* 0x0000000000017941 */ /* 0x000fea0003800000 */
.L_x_92:
        /* <DEDUP_REMOVED lines=12> */
.L_x_95:
[----:B------:R-:W-:Y:S05]  /*6f40*/  BSYNC B1 ;  /* 0x0000000000017941 */ /* 0x000fea0003800000 */
.L_x_94:
        /* <DEDUP_REMOVED lines=12> */
.L_x_97:
[----:B------:R-:W-:Y:S05]  /*7010*/  BSYNC B1 ;  /* 0x0000000000017941 */ /* 0x000fea0003800000 */
.L_x_96:
        /* <DEDUP_REMOVED lines=12> */
.L_x_99:
[----:B------:R-:W-:Y:S05]  /*70e0*/  BSYNC B1 ;  /* 0x0000000000017941 */ /* 0x000fea0003800000 */
.L_x_98:
        /* <DEDUP_REMOVED lines=12> */
.L_x_101:
[----:B------:R-:W-:Y:S05]  /*71b0*/  BSYNC B1 ;  /* 0x0000000000017941 */ /* 0x000fea0003800000 */
.L_x_100:
        /* <DEDUP_REMOVED lines=12> */
.L_x_103:
[----:B------:R-:W-:Y:S05]  /*7280*/  BSYNC B1 ;  /* 0x0000000000017941 */ /* 0x000fea0003800000 */
.L_x_102:
        /* <DEDUP_REMOVED lines=12> */
.L_x_105:
[----:B------:R-:W-:Y:S05]  /*7350*/  BSYNC B1 ;  /* 0x0000000000017941 */ /* 0x000fea0003800000 */
.L_x_104:
        /* <DEDUP_REMOVED lines=12> */
.L_x_107:
[----:B------:R-:W-:Y:S05]  /*7420*/  BSYNC B1 ;  /* 0x0000000000017941 */ /* 0x000fea0003800000 */
.L_x_106:
        /* <DEDUP_REMOVED lines=12> */
.L_x_109:
[----:B------:R-:W-:Y:S05]  /*74f0*/  BSYNC B1 ;  /* 0x0000000000017941 */ /* 0x000fea0003800000 */
.L_x_108:
        /* <DEDUP_REMOVED lines=12> */
.L_x_111:
[----:B------:R-:W-:Y:S05]  /*75c0*/  BSYNC B1 ;  /* 0x0000000000017941 */ /* 0x000fea0003800000 */
.L_x_110:
        /* <DEDUP_REMOVED lines=12> */
.L_x_113:
[----:B------:R-:W-:Y:S05]  /*7690*/  BSYNC B1 ;  /* 0x0000000000017941 */ /* 0x000fea0003800000 */
.L_x_112:
        /* <DEDUP_REMOVED lines=12> */
.L_x_115:
[----:B------:R-:W-:Y:S05]  /*7760*/  BSYNC B1 ;  /* 0x0000000000017941 */ /* 0x000fea0003800000 */
.L_x_114:
        /* <DEDUP_REMOVED lines=12> */
.L_x_117:
[----:B------:R-:W-:Y:S05]  /*7830*/  BSYNC B1 ;  /* 0x0000000000017941 */ /* 0x000fea0003800000 */
.L_x_116:
        /* <DEDUP_REMOVED lines=12> */
.L_x_119:
[----:B------:R-:W-:Y:S05]  /*7900*/  BSYNC B1 ;  /* 0x0000000000017941 */ /* 0x000fea0003800000 */
.L_x_118:
        /* <DEDUP_REMOVED lines=12> */
.L_x_121:
[----:B------:R-:W-:Y:S05]  /*79d0*/  BSYNC B1 ;  /* 0x0000000000017941 */ /* 0x000fea0003800000 */
.L_x_120:
        /* <DEDUP_REMOVED lines=12> */
.L_x_123:
[----:B------:R-:W-:Y:S05]  /*7aa0*/  BSYNC B1 ;  /* 0x0000000000017941 */ /* 0x000fea0003800000 */
.L_x_122:
        /* <DEDUP_REMOVED lines=12> */
.L_x_125:
[----:B------:R-:W-:Y:S05]  /*7b70*/  BSYNC B1 ;  /* 0x0000000000017941 */ /* 0x000fea0003800000 */
.L_x_124:
        /* <DEDUP_REMOVED lines=12> */
.L_x_127:
[----:B------:R-:W-:Y:S05]  /*7c40*/  BSYNC B1 ;  /* 0x0000000000017941 */ /* 0x000fea0003800000 */
.L_x_126:
        /* <DEDUP_REMOVED lines=12> */
.L_x_129:
[----:B------:R-:W-:Y:S05]  /*7d10*/  BSYNC B1 ;  /* 0x0000000000017941 */ /* 0x000fea0003800000 */
.L_x_128:
        /* <DEDUP_REMOVED lines=12> */
.L_x_131:
[----:B------:R-:W-:Y:S05]  /*7de0*/  BSYNC B1 ;  /* 0x0000000000017941 */ /* 0x000fea0003800000 */
.L_x_130:
        /* <DEDUP_REMOVED lines=12> */
.L_x_133:
[----:B------:R-:W-:Y:S05]  /*7eb0*/  BSYNC B1 ;  /* 0x0000000000017941 */ /* 0x000fea0003800000 */
.L_x_132:
        /* <DEDUP_REMOVED lines=12> */
.L_x_135:
[----:B------:R-:W-:Y:S05]  /*7f80*/  BSYNC B1 ;  /* 0x0000000000017941 */ /* 0x000fea0003800000 */
.L_x_134:
        /* <DEDUP_REMOVED lines=12> */
.L_x_137:
[----:B------:R-:W-:Y:S05]  /*8050*/  BSYNC B1 ;  /* 0x0000000000017941 */ /* 0x000fea0003800000 */
.L_x_136:
        /* <DEDUP_REMOVED lines=12> */
.L_x_139:
[----:B------:R-:W-:Y:S05]  /*8120*/  BSYNC B1 ;  /* 0x0000000000017941 */ /* 0x000fea0003800000 */
.L_x_138:
        /* <DEDUP_REMOVED lines=12> */
.L_x_141:
[----:B------:R-:W-:Y:S05]  /*81f0*/  BSYNC B1 ;  /* 0x0000000000017941 */ /* 0x000fea0003800000 */
.L_x_140:
        /* <DEDUP_REMOVED lines=12> */
.L_x_143:
[----:B------:R-:W-:Y:S05]  /*82c0*/  BSYNC B1 ;  /* 0x0000000000017941 */ /* 0x000fea0003800000 */
.L_x_142:
        /* <DEDUP_REMOVED lines=12> */
.L_x_145:
[----:B------:R-:W-:Y:S05]  /*8390*/  BSYNC B1 ;  /* 0x0000000000017941 */ /* 0x000fea0003800000 */
.L_x_144:
        /* <DEDUP_REMOVED lines=12> */
.L_x_147:
[----:B------:R-:W-:Y:S05]  /*8460*/  BSYNC B1 ;  /* 0x0000000000017941 */ /* 0x000fea0003800000 */
.L_x_146:
        /* <DEDUP_REMOVED lines=12> */
.L_x_149:
[----:B------:R-:W-:Y:S05]  /*8530*/  BSYNC B1 ;  /* 0x0000000000017941 */ /* 0x000fea0003800000 */
.L_x_148:
        /* <DEDUP_REMOVED lines=12> */
.L_x_151:
[----:B------:R-:W-:Y:S05]  /*8600*/  BSYNC B1 ;  /* 0x0000000000017941 */ /* 0x000fea0003800000 */
.L_x_150:
        /* <DEDUP_REMOVED lines=12> */
.L_x_153:
[----:B------:R-:W-:Y:S05]  /*86d0*/  BSYNC B1 ;  /* 0x0000000000017941 */ /* 0x000fea0003800000 */
.L_x_152:
        /* <DEDUP_REMOVED lines=12> */
.L_x_155:
[----:B------:R-:W-:Y:S05]  /*87a0*/  BSYNC B1 ;  /* 0x0000000000017941 */ /* 0x000fea0003800000 */
.L_x_154:
        /* <DEDUP_REMOVED lines=12> */
.L_x_157:
[----:B------:R-:W-:Y:S05]  /*8870*/  BSYNC B1 ;  /* 0x0000000000017941 */ /* 0x000fea0003800000 */
.L_x_156:
        /* <DEDUP_REMOVED lines=12> */
.L_x_159:
[----:B------:R-:W-:Y:S05]  /*8940*/  BSYNC B1 ;  /* 0x0000000000017941 */ /* 0x000fea0003800000 */
.L_x_158:
        /* <DEDUP_REMOVED lines=12> */
.L_x_161:
[----:B------:R-:W-:Y:S05]  /*8a10*/  BSYNC B1 ;  /* 0x0000000000017941 */ /* 0x000fea0003800000 */
.L_x_160:
        /* <DEDUP_REMOVED lines=12> */
.L_x_163:
[----:B------:R-:W-:Y:S05]  /*8ae0*/  BSYNC B1 ;  /* 0x0000000000017941 */ /* 0x000fea0003800000 */
.L_x_162:
        /* <DEDUP_REMOVED lines=12> */
.L_x_165:
[----:B------:R-:W-:Y:S05]  /*8bb0*/  BSYNC B1 ;  /* 0x0000000000017941 */ /* 0x000fea0003800000 */
.L_x_164:
        /* <DEDUP_REMOVED lines=12> */
.L_x_167:
[----:B------:R-:W-:Y:S05]  /*8c80*/  BSYNC B1 ;  /* 0x0000000000017941 */ /* 0x000fea0003800000 */
.L_x_166:
        /* <DEDUP_REMOVED lines=12> */
.L_x_169:
[----:B------:R-:W-:Y:S05]  /*8d50*/  BSYNC B1 ;  /* 0x0000000000017941 */ /* 0x000fea0003800000 */
.L_x_168:
        /* <DEDUP_REMOVED lines=12> */
.L_x_171:
[----:B------:R-:W-:Y:S05]  /*8e20*/  BSYNC B1 ;  /* 0x0000000000017941 */ /* 0x000fea0003800000 */
.L_x_170:
        /* <DEDUP_REMOVED lines=12> */
.L_x_173:
[----:B------:R-:W-:Y:S05]  /*8ef0*/  BSYNC B1 ;  /* 0x0000000000017941 */ /* 0x000fea0003800000 */
.L_x_172:
        /* <DEDUP_REMOVED lines=12> */
.L_x_175:
[----:B------:R-:W-:Y:S05]  /*8fc0*/  BSYNC B1 ;  /* 0x0000000000017941 */ /* 0x000fea0003800000 */
.L_x_174:
        /* <DEDUP_REMOVED lines=12> */
.L_x_177:
[----:B------:R-:W-:Y:S05]  /*9090*/  BSYNC B1 ;  /* 0x0000000000017941 */ /* 0x000fea0003800000 */
.L_x_176:
        /* <DEDUP_REMOVED lines=12> */
.L_x_179:
[----:B------:R-:W-:Y:S05]  /*9160*/  BSYNC B1 ;  /* 0x0000000000017941 */ /* 0x000fea0003800000 */
.L_x_178:
        /* <DEDUP_REMOVED lines=12> */
.L_x_181:
[----:B------:R-:W-:Y:S05]  /*9230*/  BSYNC B1 ;  /* 0x0000000000017941 */ /* 0x000fea0003800000 */
.L_x_180:
        /* <DEDUP_REMOVED lines=12> */
.L_x_183:
[----:B------:R-:W-:Y:S05]  /*9300*/  BSYNC B1 ;  /* 0x0000000000017941 */ /* 0x000fea0003800000 */
.L_x_182:
        /* <DEDUP_REMOVED lines=12> */
.L_x_185:
[----:B------:R-:W-:Y:S05]  /*93d0*/  BSYNC B1 ;  /* 0x0000000000017941 */ /* 0x000fea0003800000 */
.L_x_184:
[----:B-----5:R-:W-:Y:S01]  /*93e0*/  LOP3.LUT R32, R32, 0xff, RZ, 0xc0, !PT ;  /* 0x000000ff20207812 */ /* 0x020fe200078ec0ff */
[----:B------:R-:W-:Y:S01]  /*93f0*/  BSSY B1, `(.L_x_186) ;  /* 0x000000b000017945 */ /* 0x000fe20003800000 */
[----:B------:R-:W-:Y:S02]  /*9400*/  ISETP.LT.OR P4, PT, R35, 0x99, !P0 ;  /* 0x000000992300780c */ /* 0x000fe40004781670 */
[----:B------:R-:W-:-:S05]  /*9410*/  F2FP.F16.E5M2.UNPACK_B R32, R32 ;  /* 0x00000020ff20723e */ /* 0x000fca00020004ff */
[----:B------:R-:W-:-:S05]  /*9420*/  HADD2.F32 R32, -RZ, R32.H0_H0 ;  /* 0x20000020ff207230 */ /* 0x000fca0000004100 */
[----:B------:R-:W-:-:S04]  /*9430*/  FMUL R32, R32, UR21 ;  /* 0x0000001520207c20 */ /* 0x000fc80008400000 */
[----:B------:R-:W-:Y:S01]  /*9440*/  FFMA R32, R23, UR20, R32 ;  /* 0x0000001417207c23 */ /* 0x000fe20008000020 */
[----:B------:R-:W-:-:S04]  /*9450*/  PRMT R23, RZ, 0x7610, R23 ;  /* 0x00007610ff177816 */ /* 0x000fc80000000017 */
[----:B-1----:R-:W-:-:S05]  /*9460*/  F2FP.SATFINITE.E5M2.F32.PACK_AB_MERGE_C R33, RZ, R32, RZ ;  /* 0x00000020ff21723e */ /* 0x002fca00048060ff */
[----:B------:R1:W-:Y:S01]  /*9470*/  @!P3 STG.E.U8 desc[UR18][R26.64+0x91], R33 ;  /* 0x000091211a00b986 */ /* 0x0003e2000c101112 */
[----:B------:R-:W-:Y:S05]  /*9480*/  @P4 BRA `(.L_x_187) ;  /* 0x0000000000044947 */ /* 0x000fea0003800000 */
[----:B------:R0:W5:Y:S02]  /*9490*/  LDG.E.U8 R23, desc[UR18][R28.64+0x98] ;  /* 0x000098121c177981 */ /* 0x000164000c1e1100 */
.L_x_187:
[----:B------:R-:W-:Y:S05]  /*94a0*/  BSYNC B1 ;  /* 0x0000000000017941 */ /* 0x000fea0003800000 */
.L_x_186:
        /* <DEDUP_REMOVED lines=8> */
[----:B------:R-:W-:-:S05]  /*9530*/  F2FP.SATFINITE.E5M2.F32.PACK_AB_MERGE_C R23, RZ, R23, RZ ;  /* 0x00000017ff17723e */ /* 0x000fca00048060ff */
[----:B------:R0:W-:Y:S01]  /*9540*/  @!P4 STG.E.U8 desc[UR18][R24.64+0x98], R23 ;  /* 0x000098171800c986 */ /* 0x0001e2000c101112 */
[----:B------:R-:W-:Y:S05]  /*9550*/  @P3 BRA `(.L_x_189) ;  /* 0x0000000000043947 */ /* 0x000fea0003800000 */
[----:B------:R0:W5:Y:S02]  /*9560*/  LDG.E.U8 R22, desc[UR18][R28.64+0x99] ;  /* 0x000099121c167981 */ /* 0x000164000c1e1100 */
.L_x_189:
[----:B------:R-:W-:Y:S05]  /*9570*/  BSYNC B1 ;  /* 0x0000000000017941 */ /* 0x000fea0003800000 */
.L_x_188:
        /* <DEDUP_REMOVED lines=8> */
[----:B0-----:R-:W-:-:S05]  /*9600*/  F2FP.SATFINITE.E5M2.F32.PACK_AB_MERGE_C R23, RZ, R22, RZ ;  /* 0x00000016ff17723e */ /* 0x001fca00048060ff */
[----:B------:R0:W-:Y:S01]  /*9610*/  @!P3 STG.E.U8 desc[UR18][R24.64+0x99], R23 ;  /* 0x000099171800b986 */ /* 0x0001e2000c101112 */
[----:B------:R-:W-:Y:S05]  /*9620*/  @P4 BRA `(.L_x_191) ;  /* 0x0000000000044947 */ /* 0x000fea0003800000 */
[----:B------:R0:W5:Y:S02]  /*9630*/  LDG.E.U8 R21, desc[UR18][R30.64+0x98] ;  /* 0x000098121e157981 */ /* 0x000164000c1e1100 */
.L_x_191:
[----:B------:R-:W-:Y:S05]  /*9640*/  BSYNC B1 ;  /* 0x0000000000017941 */ /* 0x000fea0003800000 */
.L_x_190:
        /* <DEDUP_REMOVED lines=12> */
.L_x_193:
[----:B------:R-:W-:Y:S05]  /*9710*/  BSYNC B1 ;  /* 0x0000000000017941 */ /* 0x000fea0003800000 */
.L_x_192:
        /* <DEDUP_REMOVED lines=12> */
.L_x_195:
[----:B------:R-:W-:Y:S05]  /*97e0*/  BSYNC B1 ;  /* 0x0000000000017941 */ /* 0x000fea0003800000 */
.L_x_194:
        /* <DEDUP_REMOVED lines=12> */
.L_x_197:
[----:B------:R-:W-:Y:S05]  /*98b0*/  BSYNC B1 ;  /* 0x0000000000017941 */ /* 0x000fea0003800000 */
.L_x_196:
        /* <DEDUP_REMOVED lines=12> */
.L_x_199:
[----:B------:R-:W-:Y:S05]  /*9980*/  BSYNC B1 ;  /* 0x0000000000017941 */ /* 0x000fea0003800000 */
.L_x_198:
        /* <DEDUP_REMOVED lines=12> */
.L_x_201:
[----:B------:R-:W-:Y:S05]  /*9a50*/  BSYNC B1 ;  /* 0x0000000000017941 */ /* 0x000fea0003800000 */
.L_x_200:
        /* <DEDUP_REMOVED lines=12> */
.L_x_203:
[----:B------:R-:W-:Y:S05]  /*9b20*/  BSYNC B1 ;  /* 0x0000000000017941 */ /* 0x000fea0003800000 */
.L_x_202:
        /* <DEDUP_REMOVED lines=12> */
.L_x_205:
[----:B------:R-:W-:Y:S05]  /*9bf0*/  BSYNC B1 ;  /* 0x0000000000017941 */ /* 0x000fea0003800000 */
.L_x_204:
        /* <DEDUP_REMOVED lines=12> */
.L_x_207:
[----:B------:R-:W-:Y:S05]  /*9cc0*/  BSYNC B1 ;  /* 0x0000000000017941 */ /* 0x000fea0003800000 */
.L_x_206:
        /* <DEDUP_REMOVED lines=12> */
.L_x_209:
[----:B------:R-:W-:Y:S05]  /*9d90*/  BSYNC B1 ;  /* 0x0000000000017941 */ /* 0x000fea0003800000 */
.L_x_208:
        /* <DEDUP_REMOVED lines=12> */
.L_x_211:
[----:B------:R-:W-:Y:S05]  /*9e60*/  BSYNC B1 ;  /* 0x0000000000017941 */ /* 0x000fea0003800000 */
.L_x_210:
        /* <DEDUP_REMOVED lines=12> */
.L_x_213:
[----:B------:R-:W-:Y:S05]  /*9f30*/  BSYNC B1 ;  /* 0x0000000000017941 */ /* 0x000fea0003800000 */
.L_x_212:
        /* <DEDUP_REMOVED lines=12> */
.L_x_215:
[----:B------:R-:W-:Y:S05]  /*a000*/  BSYNC B1 ;  /* 0x0000000000017941 */ /* 0x000fea0003800000 */
.L_x_214:
        /* <DEDUP_REMOVED lines=12> */
.L_x_217:
[----:B------:R-:W-:Y:S05]  /*a0d0*/  BSYNC B1 ;  /* 0x0000000000017941 */ /* 0x000fea0003800000 */
.L_x_216:
        /* <DEDUP_REMOVED lines=12> */
.L_x_219:
[----:B------:R-:W-:Y:S05]  /*a1a0*/  BSYNC B1 ;  /* 0x0000000000017941 */ /* 0x000fea0003800000 */
.L_x_218:
        /* <DEDUP_REMOVED lines=12> */
.L_x_221:
[----:B------:R-:W-:Y:S05]  /*a270*/  BSYNC B1 ;  /* 0x0000000000017941 */ /* 0x000fea0003800000 */
.L_x_220:
        /* <DEDUP_REMOVED lines=12> */
.L_x_223:
[----:B------:R-:W-:Y:S05]  /*a340*/  BSYNC B1 ;  /* 0x0000000000017941 */ /* 0x000fea0003800000 */
.L_x_222:
        /* <DEDUP_REMOVED lines=12> */
.L_x_225:
[----:B------:R-:W-:Y:S05]  /*a410*/  BSYNC B1 ;  /* 0x0000000000017941 */ /* 0x000fea0003800000 */
.L_x_224:
        /* <DEDUP_REMOVED lines=12> */
.L_x_227:
[----:B------:R-:W-:Y:S05]  /*a4e0*/  BSYNC B1 ;  /* 0x0000000000017941 */ /* 0x000fea0003800000 */
.L_x_226:
        /* <DEDUP_REMOVED lines=12> */
.L_x_229:
[----:B------:R-:W-:Y:S05]  /*a5b0*/  BSYNC B1 ;  /* 0x0000000000017941 */ /* 0x000fea0003800000 */
.L_x_228:
[----:B-----5:R-:W-:Y:S01]  /*a5c0*/  LOP3.LUT R2, R2, 0xff, RZ, 0xc0, !PT ;  /* 0x000000ff02027812 */ /* 0x020fe200078ec0ff */
[----:B------:R-:W-:Y:S01]  /*a5d0*/  BSSY B1, `(.L_x_230) ;  /* 0x000000b000017945 */ /* 0x000fe20003800000 */
[----:B------:R-:W-:Y:S02]  /*a5e0*/  ISETP.LT.OR P4, PT, R35, 0xc1, !P1 ;  /* 0x000000c12300780c */ /* 0x000fe40004f81670 */
[----:B------:R-:W-:-:S05]  /*a5f0*/  F2FP.F16.E5M2.UNPACK_B R2, R2 ;  /* 0x00000002ff02723e */ /* 0x000fca00020004ff */
[----:B------:R-:W-:-:S05]  /*a600*/  HADD2.F32 R2, -RZ, R2.H0_H0 ;  /* 0x20000002ff027230 */ /* 0x000fca0000004100 */
[----:B0-----:R-:W-:-:S04]  /*a610*/  FMUL R3, R2, UR21 ;  /* 0x0000001502037c20 */ /* 0x001fc80008400000 */
[----:B------:R-:W-:Y:S01]  /*a620*/  FFMA R3, R0, UR20, R3 ;  /* 0x0000001400037c23 */ /* 0x000fe20008000003 */
[----:B------:R-:W-:-:S04]  /*a630*/  PRMT R0, RZ, 0x7610, R0 ;  /* 0x00007610ff007816 */ /* 0x000fc80000000000 */
[----:B------:R-:W-:-:S05]  /*a640*/  F2FP.SATFINITE.E5M2.F32.PACK_AB_MERGE_C R3, RZ, R3, RZ ;  /* 0x00000003ff03723e */ /* 0x000fca00048060ff */
[----:B------:R0:W-:Y:S01]  /*a650*/  @!P3 STG.E.U8 desc[UR18][R24.64+0xc1], R3 ;  /* 0x0000c1031800b986 */ /* 0x0001e2000c101112 */
[----:B------:R-:W-:Y:S05]  /*a660*/  @P4 BRA `(.L_x_231) ;  /* 0x0000000000044947 */ /* 0x000fea0003800000 */
[----:B------:R0:W5:Y:S02]  /*a670*/  LDG.E.U8 R0, desc[UR18][R30.64+0xc0] ;  /* 0x0000c0121e007981 */ /* 0x000164000c1e1100 */
.L_x_231:
[----:B------:R-:W-:Y:S05]  /*a680*/  BSYNC B1 ;  /* 0x0000000000017941 */ /* 0x000fea0003800000 */
.L_x_230:
[----:B------:R-:W2:Y:S01]  /*a690*/  LDL.LU R2, [R1] ;  /* 0x0000000001027983 */ /* 0x000ea20000300800 */
[----:B-----5:R-:W-:Y:S01]  /*a6a0*/  LOP3.LUT R0, R0, 0xff, RZ, 0xc0, !PT ;  /* 0x000000ff00007812 */ /* 0x020fe200078ec0ff */
[----:B------:R-:W-:Y:S01]  /*a6b0*/  BSSY B1, `(.L_x_232) ;  /* 0x000000b000017945 */ /* 0x000fe20003800000 */
[----:B------:R-:W-:Y:S02]  /*a6c0*/  ISETP.LT.OR P3, PT, R35, 0xc2, !P1 ;  /* 0x000000c22300780c */ /* 0x000fe40004f61670 */
[----:B------:R-:W-:-:S05]  /*a6d0*/  F2FP.F16.E5M2.UNPACK_B R0, R0 ;  /* 0x00000000ff00723e */ /* 0x000fca00020004ff */
[----:B------:R-:W-:-:S05]  /*a6e0*/  HADD2.F32 R0, -RZ, R0.H0_H0 ;  /* 0x20000000ff007230 */ /* 0x000fca0000004100 */
[----:B------:R-:W-:-:S04]  /*a6f0*/  FMUL R0, R0, UR21 ;  /* 0x0000001500007c20 */ /* 0x000fc80008400000 */
[----:B--2---:R-:W-:-:S05]  /*a700*/  FFMA R0, R2, UR20, R0 ;  /* 0x0000001402007c23 */ /* 0x004fca0008000000 */
[----:B0-----:R-:W-:Y:S02]  /*a710*/  F2FP.SATFINITE.E5M2.F32.PACK_AB_MERGE_C R3, RZ, R0, RZ ;  /* 0x00000000ff03723e */ /* 0x001fe400048060ff */
[----:B------:R-:W-:-:S03]  /*a720*/  PRMT R0, RZ, 0x7610, R0 ;  /* 0x00007610ff007816 */ /* 0x000fc60000000000 */
[----:B------:R0:W-:Y:S01]  /*a730*/  @!P4 STG.E.U8 desc[UR18][R26.64+0xc0], R3 ;  /* 0x0000c0031a00c986 */ /* 0x0001e2000c101112 */
[----:B------:R-:W-:Y:S05]  /*a740*/  @P3 BRA `(.L_x_233) ;  /* 0x0000000000043947 */ /* 0x000fea0003800000 */
[----:B------:R2:W5:Y:S02]  /*a750*/  LDG.E.U8 R0, desc[UR18][R30.64+0xc1] ;  /* 0x0000c1121e007981 */ /* 0x000564000c1e1100 */
.L_x_233:
[----:B------:R-:W-:Y:S05]  /*a760*/  BSYNC B1 ;  /* 0x0000000000017941 */ /* 0x000fea0003800000 */
.L_x_232:
[----:B------:R-:W3:Y:S01]  /*a770*/  LDL.LU R2, [R1+0x4] ;  /* 0x0000040001027983 */ /* 0x000ee20000300800 */
[----:B-----5:R-:W-:Y:S01]  /*a780*/  LOP3.LUT R0, R0, 0xff, RZ, 0xc0, !PT ;  /* 0x000000ff00007812 */ /* 0x020fe200078ec0ff */
[----:B------:R-:W-:Y:S01]  /*a790*/  BSSY B1, `(.L_x_234) ;  /* 0x000000b000017945 */ /* 0x000fe20003800000 */
[----:B------:R-:W-:Y:S02]  /*a7a0*/  ISETP.LT.OR P4, PT, R35, 0xc9, !P0 ;  /* 0x000000c92300780c */ /* 0x000fe40004781670 */
[----:B------:R-:W-:-:S05]  /*a7b0*/  F2FP.F16.E5M2.UNPACK_B R0, R0 ;  /* 0x00000000ff00723e */ /* 0x000fca00020004ff */
[----:B------:R-:W-:-:S05]  /*a7c0*/  HADD2.F32 R0, -RZ, R0.H0_H0 ;  /* 0x20000000ff007230 */ /* 0x000fca0000004100 */
[----:B------:R-:W-:-:S04]  /*a7d0*/  FMUL R0, R0, UR21 ;  /* 0x0000001500007c20 */ /* 0x000fc80008400000 */
[----:B---3--:R-:W-:-:S05]  /*a7e0*/  FFMA R0, R2, UR20, R0 ;  /* 0x0000001402007c23 */ /* 0x008fca0008000000 */
[----:B0-----:R-:W-:Y:S02]  /*a7f0*/  F2FP.SATFINITE.E5M2.F32.PACK_AB_MERGE_C R3, RZ, R0, RZ ;  /* 0x00000000ff03723e */ /* 0x001fe400048060ff */
[----:B------:R-:W-:-:S03]  /*a800*/  PRMT R0, RZ, 0x7610, R0 ;  /* 0x00007610ff007816 */ /* 0x000fc60000000000 */
[----:B------:R0:W-:Y:S01]  /*a810*/  @!P3 STG.E.U8 desc[UR18][R26.64+0xc1], R3 ;  /* 0x0000c1031a00b986 */ /* 0x0001e2000c101112 */
[----:B------:R-:W-:Y:S05]  /*a820*/  @P4 BRA `(.L_x_235) ;  /* 0x0000000000044947 */ /* 0x000fea0003800000 */
[----:B------:R3:W5:Y:S02]  /*a830*/  LDG.E.U8 R0, desc[UR18][R28.64+0xc8] ;  /* 0x0000c8121c007981 */ /* 0x000764000c1e1100 */
.L_x_235:
[----:B------:R-:W-:Y:S05]  /*a840*/  BSYNC B1 ;  /* 0x0000000000017941 */ /* 0x000fea0003800000 */
.L_x_234:
[----:B------:R-:W2:Y:S01]  /*a850*/  LDL.LU R2, [R1+0x8] ;  /* 0x0000080001027983 */ /* 0x000ea20000300800 */
        /* <DEDUP_REMOVED lines=12> */
.L_x_237:
[----:B------:R-:W-:Y:S05]  /*a920*/  BSYNC B1 ;  /* 0x0000000000017941 */ /* 0x000fea0003800000 */
.L_x_236:
        /* <DEDUP_REMOVED lines=13> */
.L_x_239:
[----:B------:R-:W-:Y:S05]  /*aa00*/  BSYNC B1 ;  /* 0x0000000000017941 */ /* 0x000fea0003800000 */
.L_x_238:
        /* <DEDUP_REMOVED lines=13> */
.L_x_241:
[----:B------:R-:W-:Y:S05]  /*aae0*/  BSYNC B1 ;  /* 0x0000000000017941 */ /* 0x000fea0003800000 */
.L_x_240:
        /* <DEDUP_REMOVED lines=13> */
.L_x_243:
[----:B------:R-:W-:Y:S05]  /*abc0*/  BSYNC B1 ;  /* 0x0000000000017941 */ /* 0x000fea0003800000 */
.L_x_242:
        /* <DEDUP_REMOVED lines=13> */
.L_x_245:
[----:B------:R-:W-:Y:S05]  /*aca0*/  BSYNC B1 ;  /* 0x0000000000017941 */ /* 0x000fea0003800000 */
.L_x_244:
        /* <DEDUP_REMOVED lines=13> */
.L_x_247:
[----:B------:R-:W-:Y:S05]  /*ad80*/  BSYNC B1 ;  /* 0x0000000000017941 */ /* 0x000fea0003800000 */
.L_x_246:
        /* <DEDUP_REMOVED lines=13> */
.L_x_249:
[----:B------:R-:W-:Y:S05]  /*ae60*/  BSYNC B1 ;  /* 0x0000000000017941 */ /* 0x000fea0003800000 */
.L_x_248:
        /* <DEDUP_REMOVED lines=13> */
.L_x_251:
[----:B------:R-:W-:Y:S05]  /*af40*/  BSYNC B1 ;  /* 0x0000000000017941 */ /* 0x000fea0003800000 */
.L_x_250:
        /* <DEDUP_REMOVED lines=13> */
.L_x_253:
[----:B------:R-:W-:Y:S05]  /*b020*/  BSYNC B1 ;  /* 0x0000000000017941 */ /* 0x000fea0003800000 */
.L_x_252:
        /* <DEDUP_REMOVED lines=13> */
.L_x_255:
[----:B------:R-:W-:Y:S05]  /*b100*/  BSYNC B1 ;  /* 0x0000000000017941 */ /* 0x000fea0003800000 */
.L_x_254:
        /* <DEDUP_REMOVED lines=13> */
.L_x_257:
[----:B------:R-:W-:Y:S05]  /*b1e0*/  BSYNC B1 ;  /* 0x0000000000017941 */ /* 0x000fea0003800000 */
.L_x_256:
        /* <DEDUP_REMOVED lines=13> */
.L_x_259:
[----:B------:R-:W-:Y:S05]  /*b2c0*/  BSYNC B1 ;  /* 0x0000000000017941 */ /* 0x000fea0003800000 */
.L_x_258:
        /* <DEDUP_REMOVED lines=13> */
.L_x_261:
[----:B------:R-:W-:Y:S05]  /*b3a0*/  BSYNC B1 ;  /* 0x0000000000017941 */ /* 0x000fea0003800000 */
.L_x_260:
        /* <DEDUP_REMOVED lines=13> */
.L_x_263:
[----:B------:R-:W-:Y:S05]  /*b480*/  BSYNC B1 ;  /* 0x0000000000017941 */ /* 0x000fea0003800000 */
.L_x_262:
        /* <DEDUP_REMOVED lines=13> */
.L_x_265:
[----:B------:R-:W-:Y:S05]  /*b560*/  BSYNC B1 ;  /* 0x0000000000017941 */ /* 0x000fea0003800000 */
.L_x_264:
        /* <DEDUP_REMOVED lines=13> */
.L_x_267:
[----:B------:R-:W-:Y:S05]  /*b640*/  BSYNC B1 ;  /* 0x0000000000017941 */ /* 0x000fea0003800000 */
.L_x_266:
        /* <DEDUP_REMOVED lines=13> */
.L_x_269:
[----:B------:R-:W-:Y:S05]  /*b720*/  BSYNC B1 ;  /* 0x0000000000017941 */ /* 0x000fea0003800000 */
.L_x_268:
        /* <DEDUP_REMOVED lines=13> */
.L_x_271:
[----:B------:R-:W-:Y:S05]  /*b800*/  BSYNC B1 ;  /* 0x0000000000017941 */ /* 0x000fea0003800000 */
.L_x_270:
        /* <DEDUP_REMOVED lines=13> */
.L_x_273:
[----:B------:R-:W-:Y:S05]  /*b8e0*/  BSYNC B1 ;  /* 0x0000000000017941 */ /* 0x000fea0003800000 */
.L_x_272:
        /* <DEDUP_REMOVED lines=13> */
.L_x_275:
[----:B------:R-:W-:Y:S05]  /*b9c0*/  BSYNC B1 ;  /* 0x0000000000017941 */ /* 0x000fea0003800000 */
.L_x_274:
        /* <DEDUP_REMOVED lines=13> */
.L_x_277:
[----:B------:R-:W-:Y:S05]  /*baa0*/  BSYNC B1 ;  /* 0x0000000000017941 */ /* 0x000fea0003800000 */
.L_x_276:
        /* <DEDUP_REMOVED lines=13> */
.L_x_279:
[----:B------:R-:W-:Y:S05]  /*bb80*/  BSYNC B1 ;  /* 0x0000000000017941 */ /* 0x000fea0003800000 */
.L_x_278:
        /* <DEDUP_REMOVED lines=13> */
.L_x_281:
[----:B------:R-:W-:Y:S05]  /*bc60*/  BSYNC B1 ;  /* 0x0000000000017941 */ /* 0x000fea0003800000 */
.L_x_280:
        /* <DEDUP_REMOVED lines=13> */
.L_x_283:
[----:B------:R-:W-:Y:S05]  /*bd40*/  BSYNC B1 ;  /* 0x0000000000017941 */ /* 0x000fea0003800000 */
.L_x_282:
        /* <DEDUP_REMOVED lines=13> */
.L_x_285:
[----:B------:R-:W-:Y:S05]  /*be20*/  BSYNC B1 ;  /* 0x0000000000017941 */ /* 0x000fea0003800000 */
.L_x_284:
        /* <DEDUP_REMOVED lines=13> */
.L_x_287:
[----:B------:R-:W-:Y:S05]  /*bf00*/  BSYNC B1 ;  /* 0x0000000000017941 */ /* 0x000fea0003800000 */
.L_x_286:
        /* <DEDUP_REMOVED lines=13> */
.L_x_289:
[----:B------:R-:W-:Y:S05]  /*bfe0*/  BSYNC B1 ;  /* 0x0000000000017941 */ /* 0x000fea0003800000 */
.L_x_288:
[----:B------:R-:W-:Y:S05]  /*bff0*/  @P1 BRA `(.L_x_290) ;  /* 0x0000002000a41947 */ /* 0x000fea0003800000 */
[----:B------:R-:W2:Y:S01]  /*c000*/  LDL.LU R2, [R1+0x74] ;  /* 0x0000740001027983 */ /* 0x000ea20000300800 */
[----:B-----5:R-:W-:-:S04]  /*c010*/  LOP3.LUT R0, R0, 0xff, RZ, 0xc0, !PT ;  /* 0x000000ff00007812 */ /* 0x020fc800078ec0ff */
[----:B------:R-:W-:-:S05]  /*c020*/  F2FP.F16.E5M2.UNPACK_B R0, R0 ;  /* 0x00000000ff00723e */ /* 0x000fca00020004ff */
[----:B------:R-:W-:-:S05]  /*c030*/  HADD2.F32 R0, -RZ, R0.H0_H0 ;  /* 0x20000000ff007230 */ /* 0x000fca0000004100 */
[----:B------:R-:W-:-:S04]  /*c040*/  FMUL R0, R0, UR21 ;  /* 0x0000001500007c20 */ /* 0x000fc80008400000 */
[----:B--2---:R-:W-:-:S05]  /*c050*/  FFMA R0, R2, UR20, R0 ;  /* 0x0000001402007c23 */ /* 0x004fca0008000000 */
[----:B0-----:R-:W-:-:S05]  /*c060*/  F2FP.SATFINITE.E5M2.F32.PACK_AB_MERGE_C R3, RZ, R0, RZ ;  /* 0x00000000ff03723e */ /* 0x001fca00048060ff */
[----:B------:R0:W-:Y:S01]  /*c070*/  STG.E.U8 desc[UR18][R26.64+0xf9], R3 ;  /* 0x0000f9031a007986 */ /* 0x0001e2000c101112 */
[----:B------:R-:W-:Y:S05]  /*c080*/  BRA `(.L_x_290) ;  /* 0x0000002000807947 */ /* 0x000fea0003800000 */
.L_x_33:
[----:B------:R-:W-:Y:S01]  /*c090*/  ISETP.GE.AND P1, PT, R38, 0x1, PT ;  /* 0x000000012600780c */ /* 0x000fe20003f26270 */
[----:B------:R-:W-:Y:S01]  /*c0a0*/  FMUL R226, R226, UR20 ;  /* 0x00000014e2e27c20 */ /* 0x000fe20008400000 */
[----:B------:R-:W2:Y:S01]  /*c0b0*/  LDL.LU R227, [R1+0x10] ;  /* 0x0000100001e37983 */ /* 0x000ea20000300800 */
[----:B------:R-:W-:Y:S01]  /*c0c0*/  ISETP.GE.AND P0, PT, R38, 0x9, PT ;  /* 0x000000092600780c */ /* 0x000fe20003f06270 */
[----:B------:R-:W-:Y:S01]  /*c0d0*/  FMUL R225, R225, UR20 ;  /* 0x00000014e1e17c20 */ /* 0x000fe20008400000 */
[C---:B------:R-:W-:Y:S02]  /*c0e0*/  ISETP.LT.OR P4, PT, R35.reuse, 0x1, !P1 ;  /* 0x000000012300780c */ /* 0x040fe40004f81670 */
[C---:B------:R-:W-:Y:S02]  /*c0f0*/  ISETP.LT.OR P5, PT, R35.reuse, 0x2, !P1 ;  /* 0x000000022300780c */ /* 0x040fe40004fa1670 */
[----:B------:R-:W-:Y:S02]  /*c100*/  F2FP.SATFINITE.E5M2.F32.PACK_AB_MERGE_C R29, RZ, R226, RZ ;  /* 0x000000e2ff1d723e */ /* 0x000fe400048060ff */
[C---:B------:R-:W-:Y:S01]  /*c110*/  ISETP.LT.OR P3, PT, R35.reuse, 0x1, !P0 ;  /* 0x000000012300780c */ /* 0x040fe20004761670 */
[----:B------:R-:W-:Y:S01]  /*c120*/  FMUL R224, R224, UR20 ;  /* 0x00000014e0e07c20 */ /* 0x000fe20008400000 */
[----:B------:R-:W-:Y:S01]  /*c130*/  ISETP.LT.OR P6, PT, R35, 0xa, !P1 ;  /* 0x0000000a2300780c */ /* 0x000fe20004fc1670 */
[----:B------:R-:W-:Y:S01]  /*c140*/  FMUL R223, R223, UR20 ;  /* 0x00000014dfdf7c20 */ /* 0x000fe20008400000 */
[----:B------:R-:W-:Y:S01]  /*c150*/  F2FP.SATFINITE.E5M2.F32.PACK_AB_MERGE_C R225, RZ, R225, RZ ;  /* 0x000000e1ffe1723e */ /* 0x000fe200048060ff */
[----:B------:R-:W-:Y:S01]  /*c160*/  FMUL R221, R221, UR20 ;  /* 0x00000014dddd7c20 */ /* 0x000fe20008400000 */
[----:B------:R-:W-:Y:S01]  /*c170*/  FMUL R222, R222, UR20 ;  /* 0x00000014dede7c20 */ /* 0x000fe20008400000 */
[----:B------:R0:W-:Y:S01]  /*c180*/  @!P4 STG.E.U8 desc[UR18][R24.64], R29 ;  /* 0x0000001d1800c986 */ /* 0x0001e2000c101112 */
[----:B------:R-:W-:-:S02]  /*c190*/  ISETP.LT.OR P4, PT, R35, 0x2, !P0 ;  /* 0x000000022300780c */ /* 0x000fc40004781670 */
[----:B------:R-:W-:Y:S01]  /*c1a0*/  F2FP.SATFINITE.E5M2.F32.PACK_AB_MERGE_C R31, RZ, R224, RZ ;  /* 0x000000e0ff1f723e */ /* 0x000fe200048060ff */
[----:B------:R1:W-:Y:S01]  /*c1b0*/  @!P5 STG.E.U8 desc[UR18][R24.64+0x1], R225 ;  /* 0x000001e11800d986 */ /* 0x0003e2000c101112 */
[C---:B------:R-:W-:Y:S02]  /*c1c0*/  ISETP.LT.OR P5, PT, R35.reuse, 0x9, !P1 ;  /* 0x000000092300780c */ /* 0x040fe40004fa1670 */
[----:B------:R-:W-:Y:S01]  /*c1d0*/  F2FP.SATFINITE.E5M2.F32.PACK_AB_MERGE_C R223, RZ, R223, RZ ;  /* 0x000000dfffdf723e */ /* 0x000fe200048060ff */
[----:B------:R-:W-:Y:S01]  /*c1e0*/  FMUL R220, R220, UR20 ;  /* 0x00000014dcdc7c20 */ /* 0x000fe20008400000 */
[----:B------:R-:W-:Y:S01]  /*c1f0*/  F2FP.SATFINITE.E5M2.F32.PACK_AB_MERGE_C R221, RZ, R221, RZ ;  /* 0x000000ddffdd723e */ /* 0x000fe200048060ff */
[----:B------:R-:W-:Y:S01]  /*c200*/  @!P3 STG.E.U8 desc[UR18][R26.64], R31 ;  /* 0x0000001f1a00b986 */ /* 0x000fe2000c101112 */
[----:B------:R-:W-:-:S03]  /*c210*/  ISETP.LT.OR P3, PT, R35, 0x9, !P0 ;  /* 0x000000092300780c */ /* 0x000fc60004761670 */
[----:B------:R-:W-:Y:S01]  /*c220*/  @!P4 STG.E.U8 desc[UR18][R26.64+0x1], R223 ;  /* 0x000001df1a00c986 */ /* 0x000fe2000c101112 */
[----:B------:R-:W-:-:S03]  /*c230*/  ISETP.LT.OR P4, PT, R35, 0xa, !P0 ;  /* 0x0000000a2300780c */ /* 0x000fc60004781670 */
[----:B------:R-:W-:Y:S01]  /*c240*/  @!P6 STG.E.U8 desc[UR18][R24.64+0x9], R221 ;  /* 0x000009dd1800e986 */ /* 0x000fe2000c101112 */
[----:B------:R-:W-:Y:S01]  /*c250*/  ISETP.LT.OR P6, PT, R35, 0x12, !P1 ;  /* 0x000000122300780c */ /* 0x000fe20004fc1670 */
[----:B------:R-:W-:Y:S01]  /*c260*/  FMUL R219, R219, UR20 ;  /* 0x00000014dbdb7c20 */ /* 0x000fe20008400000 */
[----:B0-----:R-:W-:Y:S01]  /*c270*/  F2FP.SATFINITE.E5M2.F32.PACK_AB_MERGE_C R29, RZ, R222, RZ ;  /* 0x000000deff1d723e */ /* 0x001fe200048060ff */
[----:B------:R-:W-:Y:S01]  /*c280*/  FMUL R217, R217, UR20 ;  /* 0x00000014d9d97c20 */ /* 0x000fe20008400000 */
[----:B------:R-:W3:Y:S01]  /*c290*/  LDL.LU R226, [R1+0xc] ;  /* 0x00000c0001e27983 */ /* 0x000ee20000300800 */
[----:B------:R-:W-:Y:S02]  /*c2a0*/  F2FP.SATFINITE.E5M2.F32.PACK_AB_MERGE_C R33, RZ, R220, RZ ;  /* 0x000000dcff21723e */ /* 0x000fe400048060ff */
[----:B------:R-:W-:Y:S01]  /*c2b0*/  F2FP.SATFINITE.E5M2.F32.PACK_AB_MERGE_C R219, RZ, R219, RZ ;  /* 0x000000dbffdb723e */ /* 0x000fe200048060ff */
[----:B------:R0:W-:Y:S01]  /*c2c0*/  @!P5 STG.E.U8 desc[UR18][R24.64+0x8], R29 ;  /* 0x0000081d1800d986 */ /* 0x0001e2000c101112 */
[----:B------:R-:W-:-:S02]  /*c2d0*/  ISETP.LT.OR P5, PT, R35, 0x11, !P1 ;  /* 0x000000112300780c */ /* 0x000fc40004fa1670 */
[----:B------:R-:W-:Y:S01]  /*c2e0*/  F2FP.SATFINITE.E5M2.F32.PACK_AB_MERGE_C R217, RZ, R217, RZ ;  /* 0x000000d9ffd9723e */ /* 0x000fe200048060ff */
[----:B-1----:R-:W4:Y:S01]  /*c2f0*/  LDL.LU R225, [R1+0x8] ;  /* 0x0000080001e17983 */ /* 0x002f220000300800 */
[----:B------:R-:W-:-:S03]  /*c300*/  FMUL R218, R218, UR20 ;  /* 0x00000014dada7c20 */ /* 0x000fc60008400000 */
[----:B------:R-:W3:Y:S04]  /*c310*/  LDL.LU R224, [R1+0x4] ;  /* 0x0000040001e07983 */ /* 0x000ee80000300800 */
[----:B------:R-:W4:Y:S01]  /*c320*/  LDL.LU R222, [R1] ;  /* 0x0000000001de7983 */ /* 0x000f220000300800 */
[----:B0-----:R-:W-:Y:S01]  /*c330*/  F2FP.SATFINITE.E5M2.F32.PACK_AB_MERGE_C R29, RZ, R218, RZ ;  /* 0x000000daff1d723e */ /* 0x001fe200048060ff */
[----:B------:R-:W-:Y:S01]  /*c340*/  FMUL R216, R216, UR20 ;  /* 0x00000014d8d87c20 */ /* 0x000fe20008400000 */
[----:B------:R-:W-:Y:S01]  /*c350*/  FMUL R215, R215, UR20 ;  /* 0x00000014d7d77c20 */ /* 0x000fe20008400000 */
[----:B------:R0:W-:Y:S01]  /*c360*/  @!P3 STG.E.U8 desc[UR18][R26.64+0x8], R33 ;  /* 0x000008211a00b986 */ /* 0x0001e2000c101112 */
[----:B------:R-:W-:Y:S01]  /*c370*/  ISETP.LT.OR P3, PT, R35, 0x11, !P0 ;  /* 0x000000112300780c */ /* 0x000fe20004761670 */
[----:B------:R-:W-:Y:S01]  /*c380*/  FMUL R213, R213, UR20 ;  /* 0x00000014d5d57c20 */ /* 0x000fe20008400000 */
[----:B------:R-:W-:Y:S01]  /*c390*/  F2FP.SATFINITE.E5M2.F32.PACK_AB_MERGE_C R31, RZ, R216, RZ ;  /* 0x000000d8ff1f723e */ /* 0x000fe200048060ff */
[----:B------:R-:W-:Y:S01]  /*c3a0*/  @!P4 STG.E.U8 desc[UR18][R26.64+0x9], R219 ;  /* 0x000009db1a00c986 */ /* 0x000fe2000c101112 */
[C---:B------:R-:W-:Y:S01]  /*c3b0*/  ISETP.LT.OR P4, PT, R35.reuse, 0x12, !P0 ;  /* 0x000000122300780c */ /* 0x040fe20004781670 */
[----:B------:R-:W-:Y:S01]  /*c3c0*/  FMUL R214, R214, UR20 ;  /* 0x00000014d6d67c20 */ /* 0x000fe20008400000 */
[----:B------:R-:W-:Y:S01]  /*c3d0*/  F2FP.SATFINITE.E5M2.F32.PACK_AB_MERGE_C R215, RZ, R215, RZ ;  /* 0x000000d7ffd7723e */ /* 0x000fe200048060ff */
[----:B------:R-:W-:Y:S01]  /*c3e0*/  @!P6 STG.E.U8 desc[UR18][R24.64+0x11], R217 ;  /* 0x000011d91800e986 */ /* 0x000fe2000c101112 */
[C---:B------:R-:W-:Y:S01]  /*c3f0*/  ISETP.LT.OR P6, PT, R35.reuse, 0x1a, !P1 ;  /* 0x0000001a2300780c */ /* 0x040fe20004fc1670 */
[----:B------:R-:W-:Y:S01]  /*c400*/  FMUL R212, R212, UR20 ;  /* 0x00000014d4d47c20 */ /* 0x000fe20008400000 */
[----:B------:R-:W-:Y:S01]  /*c410*/  F2FP.SATFINITE.E5M2.F32.PACK_AB_MERGE_C R213, RZ, R213, RZ ;  /* 0x000000d5ffd5723e */ /* 0x000fe200048060ff */
[----:B------:R1:W-:Y:S01]  /*c420*/  @!P5 STG.E.U8 desc[UR18][R24.64+0x10], R29 ;  /* 0x0000101d1800d986 */ /* 0x0003e2000c101112 */
[----:B------:R-:W-:Y:S01]  /*c430*/  ISETP.LT.OR P5, PT, R35, 0x19, !P1 ;  /* 0x000000192300780c */ /* 0x000fe20004fa1670 */
[----:B------:R-:W-:Y:S01]  /*c440*/  FMUL R211, R211, UR20 ;  /* 0x00000014d3d37c20 */ /* 0x000fe20008400000 */
[----:B------:R-:W-:Y:S01]  /*c450*/  FMUL R209, R209, UR20 ;  /* 0x00000014d1d17c20 */ /* 0x000fe20008400000 */
[----:B------:R1:W-:Y:S01]  /*c460*/  @!P3 STG.E.U8 desc[UR18][R26.64+0x10], R31 ;  /* 0x0000101f1a00b986 */ /* 0x0003e2000c101112 */
[C---:B------:R-:W-:Y:S01]  /*c470*/  ISETP.LT.OR P3, PT, R35.reuse, 0x19, !P0 ;  /* 0x000000192300780c */ /* 0x040fe20004761670 */
[----:B------:R-:W-:Y:S01]  /*c480*/  FMUL R210, R210, UR20 ;  /* 0x00000014d2d27c20 */ /* 0x000fe20008400000 */
[----:B0-----:R-:W-:Y:S01]  /*c490*/  F2FP.SATFINITE.E5M2.F32.PACK_AB_MERGE_C R33, RZ, R212, RZ ;  /* 0x000000d4ff21723e */ /* 0x001fe200048060ff */
[----:B------:R-:W-:Y:S01]  /*c4a0*/  @!P4 STG.E.U8 desc[UR18][R26.64+0x11], R215 ;  /* 0x000011d71a00c986 */ /* 0x000fe2000c101112 */
[C---:B------:R-:W-:Y:S01]  /*c4b0*/  ISETP.LT.OR P4, PT, R35.reuse, 0x1a, !P0 ;  /* 0x0000001a2300780c */ /* 0x040fe20004781670 */
[----:B------:R-:W-:Y:S01]  /*c4c0*/  FMUL R208, R208, UR20 ;  /* 0x00000014d0d07c20 */ /* 0x000fe20008400000 */
[----:B------:R-:W-:Y:S01]  /*c4d0*/  F2FP.SATFINITE.E5M2.F32.PACK_AB_MERGE_C R211, RZ, R211, RZ ;  /* 0x000000d3ffd3723e */ /* 0x000fe200048060ff */
[----:B------:R-:W-:Y:S01]  /*c4e0*/  @!P6 STG.E.U8 desc[UR18][R24.64+0x19], R213 ;  /* 0x000019d51800e986 */ /* 0x000fe2000c101112 */
[----:B------:R-:W-:Y:S01]  /*c4f0*/  ISETP.LT.OR P6, PT, R35, 0x22, !P1 ;  /* 0x000000222300780c */ /* 0x000fe20004fc1670 */
[----:B------:R-:W-:Y:S01]  /*c500*/  FMUL R207, R207, UR20 ;  /* 0x00000014cfcf7c20 */ /* 0x000fe20008400000 */
[----:B-1----:R-:W-:Y:S01]  /*c510*/  F2FP.SATFINITE.E5M2.F32.PACK_AB_MERGE_C R29, RZ, R214, RZ ;  /* 0x000000d6ff1d723e */ /* 0x002fe200048060ff */
[----:B------:R-:W-:Y:S01]  /*c520*/  FMUL R205, R205, UR20 ;  /* 0x00000014cdcd7c20 */ /* 0x000fe20008400000 */
[----:B------:R-:W-:Y:S01]  /*c530*/  F2FP.SATFINITE.E5M2.F32.PACK_AB_MERGE_C R209, RZ, R209, RZ ;  /* 0x000000d1ffd1723e */ /* 0x000fe200048060ff */
[----:B------:R-:W-:Y:S01]  /*c540*/  FMUL R206, R206, UR20 ;  /* 0x00000014cece7c20 */ /* 0x000fe20008400000 */
[----:B------:R-:W-:Y:S01]  /*c550*/  F2FP.SATFINITE.E5M2.F32.PACK_AB_MERGE_C R31, RZ, R208, RZ ;  /* 0x000000d0ff1f723e */ /* 0x000fe200048060ff */
[----:B------:R0:W-:Y:S01]  /*c560*/  @!P5 STG.E.U8 desc[UR18][R24.64+0x18], R29 ;  /* 0x0000181d1800d986 */ /* 0x0001e2000c101112 */
[C---:B------:R-:W-:Y:S01]  /*c570*/  ISETP.LT.OR P5, PT, R35.reuse, 0x21, !P1 ;  /* 0x000000212300780c */ /* 0x040fe20004fa1670 */
[----:B------:R-:W-:Y:S01]  /*c580*/  FMUL R204, R204, UR20 ;  /* 0x00000014cccc7c20 */ /* 0x000fe20008400000 */
[----:B------:R-:W-:Y:S01]  /*c590*/  F2FP.SATFINITE.E5M2.F32.PACK_AB_MERGE_C R207, RZ, R207, RZ ;  /* 0x000000cfffcf723e */ /* 0x000fe200048060ff */
[----:B------:R1:W-:Y:S01]  /*c5a0*/  @!P3 STG.E.U8 desc[UR18][R26.64+0x18], R33 ;  /* 0x000018211a00b986 */ /* 0x0003e2000c101112 */
[----:B------:R-:W-:Y:S01]  /*c5b0*/  ISETP.LT.OR P3, PT, R35, 0x21, !P0 ;  /* 0x000000212300780c */ /* 0x000fe20004761670 */
[----:B------:R-:W-:Y:S01]  /*c5c0*/  FMUL R203, R203, UR20 ;  /* 0x00000014cbcb7c20 */ /* 0x000fe20008400000 */
[----:B------:R-:W-:Y:S01]  /*c5d0*/  F2FP.SATFINITE.E5M2.F32.PACK_AB_MERGE_C R205, RZ, R205, RZ ;  /* 0x000000cdffcd723e */ /* 0x000fe200048060ff */
[----:B------:R-:W-:Y:S01]  /*c5e0*/  @!P4 STG.E.U8 desc[UR18][R26.64+0x19], R211 ;  /* 0x000019d31a00c986 */ /* 0x000fe2000c101112 */
[----:B------:R-:W-:Y:S01]  /*c5f0*/  ISETP.LT.OR P4, PT, R35, 0x22, !P0 ;  /* 0x000000222300780c */ /* 0x000fe20004781670 */
[----:B------:R-:W-:Y:S01]  /*c600*/  FMUL R201, R201, UR20 ;  /* 0x00000014c9c97c20 */ /* 0x000fe20008400000 */
[----:B------:R-:W-:Y:S01]  /*c610*/  F2FP.SATFINITE.E5M2.F32.PACK_AB_MERGE_C R203, RZ, R203, RZ ;  /* 0x000000cbffcb723e */ /* 0x000fe200048060ff */
[----:B------:R-:W-:Y:S01]  /*c620*/  @!P6 STG.E.U8 desc[UR18][R24.64+0x21], R209 ;  /* 0x000021d11800e986 */ /* 0x000fe2000c101112 */
[----:B------:R-:W-:Y:S01]  /*c630*/  ISETP.LT.OR P6, PT, R35, 0x2a, !P1 ;  /* 0x0000002a2300780c */ /* 0x000fe20004fc1670 */
[----:B------:R-:W-:Y:S01]  /*c640*/  FMUL R202, R202, UR20 ;  /* 0x00000014caca7c20 */ /* 0x000fe20008400000 */
[----:B0-----:R-:W-:Y:S01]  /*c650*/  F2FP.SATFINITE.E5M2.F32.PACK_AB_MERGE_C R29, RZ, R210, RZ ;  /* 0x000000d2ff1d723e */ /* 0x001fe200048060ff */
[----:B------:R-:W-:Y:S01]  /*c660*/  FMUL R200, R200, UR20 ;  /* 0x00000014c8c87c20 */ /* 0x000fe20008400000 */
[----:B-1----:R-:W-:Y:S01]  /*c670*/  F2FP.SATFINITE.E5M2.F32.PACK_AB_MERGE_C R33, RZ, R204, RZ ;  /* 0x000000ccff21723e */ /* 0x002fe200048060ff */
[----:B------:R-:W-:Y:S01]  /*c680*/  FMUL R199, R199, UR20 ;  /* 0x00000014c7c77c20 */ /* 0x000fe20008400000 */
[----:B------:R-:W-:Y:S01]  /*c690*/  F2FP.SATFINITE.E5M2.F32.PACK_AB_MERGE_C R201, RZ, R201, RZ ;  /* 0x000000c9ffc9723e */ /* 0x000fe200048060ff */
[----:B------:R0:W-:Y:S01]  /*c6a0*/  @!P5 STG.E.U8 desc[UR18][R24.64+0x20], R29 ;  /* 0x0000201d1800d986 */ /* 0x0001e2000c101112 */
[----:B------:R-:W-:Y:S01]  /*c6b0*/  ISETP.LT.OR P5, PT, R35, 0x29, !P1 ;  /* 0x000000292300780c */ /* 0x000fe20004fa1670 */
[----:B------:R-:W-:Y:S01]  /*c6c0*/  FMUL R197, R197, UR20 ;  /* 0x00000014c5c57c20 */ /* 0x000fe20008400000 */
[----:B------:R-:W-:Y:S01]  /*c6d0*/  F2FP.SATFINITE.E5M2.F32.PACK_AB_MERGE_C R199, RZ, R199, RZ ;  /* 0x000000c7ffc7723e */ /* 0x000fe200048060ff */
[----:B------:R1:W-:Y:S01]  /*c6e0*/  @!P3 STG.E.U8 desc[UR18][R26.64+0x20], R31 ;  /* 0x0000201f1a00b986 */ /* 0x0003e2000c101112 */
[C---:B------:R-:W-:Y:S01]  /*c6f0*/  ISETP.LT.OR P3, PT, R35.reuse, 0x29, !P0 ;  /* 0x000000292300780c */ /* 0x040fe20004761670 */
[----:B------:R-:W-:Y:S01]  /*c700*/  FMUL R198, R198, UR20 ;  /* 0x00000014c6c67c20 */ /* 0x000fe20008400000 */
[----:B------:R-:W-:Y:S01]  /*c710*/  F2FP.SATFINITE.E5M2.F32.PACK_AB_MERGE_C R197, RZ, R197, RZ ;  /* 0x000000c5ffc5723e */ /* 0x000fe200048060ff */
[----:B------:R-:W-:Y:S01]  /*c720*/  @!P4 STG.E.U8 desc[UR18][R26.64+0x21], R207 ;  /* 0x000021cf1a00c986 */ /* 0x000fe2000c101112 */
[----:B------:R-:W-:Y:S01]  /*c730*/  ISETP.LT.OR P4, PT, R35, 0x2a, !P0 ;  /* 0x0000002a2300780c */ /* 0x000fe20004781670 */
[----:B------:R-:W-:Y:S01]  /*c740*/  FMUL R196, R196, UR20 ;  /* 0x00000014c4c47c20 */ /* 0x000fe20008400000 */
[----:B------:R-:W-:Y:S01]  /*c750*/  FMUL R195, R195, UR20 ;  /* 0x00000014c3c37c20 */ /* 0x000fe20008400000 */
        /* <DEDUP_REMOVED lines=27> */
[----:B------:R-:W-:Y:S01]  /*c910*/  FMUL R186, R186, UR20 ;  /* 0x00000014baba7c20 */ /* 0x000fe20008400000 */
        /* <DEDUP_REMOVED lines=156> */
[----:B-----5:R-:W-:Y:S01]  /*d2e0*/  FMUL R0, R0, UR20 ;  /* 0x0000001400007c20 */ /* 0x020fe20008400000 */
[----:B-1----:R-:W-:Y:S01]  /*d2f0*/  F2FP.SATFINITE.E5M2.F32.PACK_AB_MERGE_C R33, RZ, R164, RZ ;  /* 0x000000a4ff21723e */ /* 0x002fe200048060ff */
        /* <DEDUP_REMOVED lines=9> */
[----:B------:R-:W-:Y:S01]  /*d390*/  FMUL R4, R4, UR20 ;  /* 0x0000001404047c20 */ /* 0x000fe20008400000 */
[----:B------:R-:W-:Y:S01]  /*d3a0*/  @!P4 STG.E.U8 desc[UR18][R26.64+0x71], R167 ;  /* 0x000071a71a00c986 */ /* 0x000fe2000c101112 */
[----:B------:R-:W-:-:S03]  /*d3b0*/  ISETP.LT.OR P4, PT, R35, 0x7a, !P0 ;  /* 0x0000007a2300780c */ /* 0x000fc60004781670 */
[----:B------:R-:W-:Y:S01]  /*d3c0*/  @!P6 STG.E.U8 desc[UR18][R24.64+0x79], R165 ;  /* 0x000079a51800e986 */ /* 0x000fe2000c101112 */
[----:B------:R-:W-:Y:S02]  /*d3d0*/  ISETP.LT.OR P6, PT, R35, 0x82, !P1 ;  /* 0x000000822300780c */ /* 0x000fe40004fc1670 */
[----:B0-----:R-:W-:Y:S01]  /*d3e0*/  F2FP.SATFINITE.E5M2.F32.PACK_AB_MERGE_C R29, RZ, R166, RZ ;  /* 0x000000a6ff1d723e */ /* 0x001fe200048060ff */
[----:B------:R-:W3:Y:S01]  /*d3f0*/  LDL.LU R220, [R1+0x14] ;  /* 0x0000140001dc7983 */ /* 0x000ee20000300800 */
[----:B-1----:R-:W-:-:S03]  /*d400*/  F2FP.SATFINITE.E5M2.F32.PACK_AB_MERGE_C R31, RZ, R160, RZ ;  /* 0x000000a0ff1f723e */ /* 0x002fc600048060ff */
[----:B------:R0:W-:Y:S01]  /*d410*/  @!P5 STG.E.U8 desc[UR18][R24.64+0x78], R29 ;  /* 0x0000781d1800d986 */ /* 0x0001e2000c101112 */
[----:B------:R-:W-:-:S03]  /*d420*/  ISETP.LT.OR P5, PT, R35, 0x81, !P1 ;  /* 0x000000812300780c */ /* 0x000fc60004fa1670 */
[----:B------:R1:W-:Y:S01]  /*d430*/  @!P3 STG.E.U8 desc[UR18][R26.64+0x78], R33 ;  /* 0x000078211a00b986 */ /* 0x0003e2000c101112 */
[----:B------:R-:W-:-:S03]  /*d440*/  ISETP.LT.OR P3, PT, R35, 0x81, !P0 ;  /* 0x000000812300780c */ /* 0x000fc60004761670 */
        /* <DEDUP_REMOVED lines=26> */
[----:B0-----:R-:W-:Y:S02]  /*d5f0*/  F2FP.SATFINITE.E5M2.F32.PACK_AB_MERGE_C R29, RZ, R154, RZ ;  /* 0x0000009aff1d723e */ /* 0x001fe400048060ff */
[----:B-1----:R-:W-:-:S03]  /*d600*/  F2FP.SATFINITE.E5M2.F32.PACK_AB_MERGE_C R33, RZ, R20, RZ ;  /* 0x00000014ff21723e */ /* 0x002fc600048060ff */
[----:B------:R0:W-:Y:S01]  /*d610*/  @!P5 STG.E.U8 desc[UR18][R24.64+0x90], R29 ;  /* 0x0000901d1800d986 */ /* 0x0001e2000c101112 */
[----:B------:R-:W-:-:S03]  /*d620*/  ISETP.LT.OR P5, PT, R35, 0x99, !P1 ;  /* 0x000000992300780c */ /* 0x000fc60004fa1670 */
[----:B------:R-:W-:Y:S01]  /*d630*/  @!P3 STG.E.U8 desc[UR18][R26.64+0x90], R31 ;  /* 0x0000901f1a00b986 */ /* 0x000fe2000c101112 */
[----:B------:R-:W-:-:S03]  /*d640*/  ISETP.LT.OR P3, PT, R35, 0x99, !P0 ;  /* 0x000000992300780c */ /* 0x000fc60004761670 */
[----:B------:R1:W-:Y:S01]  /*d650*/  @!P4 STG.E.U8 desc[UR18][R26.64+0x91], R23 ;  /* 0x000091171a00c986 */ /* 0x0003e2000c101112 */
[----:B------:R-:W-:-:S03]  /*d660*/  ISETP.LT.OR P4, PT, R35, 0x9a, !P0 ;  /* 0x0000009a2300780c */ /* 0x000fc60004781670 */
[----:B------:R2:W-:Y:S01]  /*d670*/  @!P6 STG.E.U8 desc[UR18][R24.64+0x99], R21 ;  /* 0x000099151800e986 */ /* 0x0005e2000c101112 */
[----:B------:R-:W-:Y:S02]  /*d680*/  ISETP.LT.OR P6, PT, R35, 0xa2, !P1 ;  /* 0x000000a22300780c */ /* 0x000fe40004fc1670 */
[----:B0-----:R-:W-:-:S05]  /*d690*/  F2FP.SATFINITE.E5M2.F32.PACK_AB_MERGE_C R29, RZ, R22, RZ ;  /* 0x00000016ff1d723e */ /* 0x001fca00048060ff */
[----:B------:R-:W-:Y:S01]  /*d6a0*/  @!P5 STG.E.U8 desc[UR18][R24.64+0x98], R29 ;  /* 0x0000981d1800d986 */ /* 0x000fe2000c101112 */
[C---:B------:R-:W-:Y:S02]  /*d6b0*/  ISETP.LT.OR P5, PT, R35.reuse, 0xa1, !P1 ;  /* 0x000000a12300780c */ /* 0x040fe40004fa1670 */
[----:B-1----:R-:W-:Y:S01]  /*d6c0*/  F2FP.SATFINITE.E5M2.F32.PACK_AB_MERGE_C R23, RZ, R18, RZ ;  /* 0x00000012ff17723e */ /* 0x002fe200048060ff */
[----:B------:R-:W-:Y:S01]  /*d6d0*/  @!P3 STG.E.U8 desc[UR18][R26.64+0x98], R33 ;  /* 0x000098211a00b986 */ /* 0x000fe2000c101112 */
[C---:B------:R-:W-:Y:S02]  /*d6e0*/  ISETP.LT.OR P3, PT, R35.reuse, 0xa1, !P0 ;  /* 0x000000a12300780c */ /* 0x040fe40004761670 */
[----:B--2---:R-:W-:Y:S01]  /*d6f0*/  F2FP.SATFINITE.E5M2.F32.PACK_AB_MERGE_C R21, RZ, R16, RZ ;  /* 0x00000010ff15723e */ /* 0x004fe200048060ff */
[----:B------:R0:W-:Y:S01]  /*d700*/  @!P4 STG.E.U8 desc[UR18][R26.64+0x99], R19 ;  /* 0x000099131a00c986 */ /* 0x0001e2000c101112 */
[----:B------:R-:W-:-:S03]  /*d710*/  ISETP.LT.OR P4, PT, R35, 0xa2, !P0 ;  /* 0x000000a22300780c */ /* 0x000fc60004781670 */
[----:B------:R1:W-:Y:S01]  /*d720*/  @!P6 STG.E.U8 desc[UR18][R24.64+0xa1], R17 ;  /* 0x0000a1111800e986 */ /* 0x0003e2000c101112 */
[----:B------:R-:W-:-:S03]  /*d730*/  ISETP.LT.OR P6, PT, R35, 0xaa, !P1 ;  /* 0x000000aa2300780c */ /* 0x000fc60004fc1670 */
[----:B------:R-:W-:Y:S01]  /*d740*/  @!P5 STG.E.U8 desc[UR18][R24.64+0xa0], R23 ;  /* 0x0000a0171800d986 */ /* 0x000fe2000c101112 */
[----:B------:R-:W-:-:S03]  /*d750*/  ISETP.LT.OR P5, PT, R35, 0xa9, !P1 ;  /* 0x000000a92300780c */ /* 0x000fc60004fa1670 */
[----:B------:R-:W-:Y:S01]  /*d760*/  @!P3 STG.E.U8 desc[UR18][R26.64+0xa0], R21 ;  /* 0x0000a0151a00b986 */ /* 0x000fe2000c101112 */
[C---:B------:R-:W-:Y:S02]  /*d770*/  ISETP.LT.OR P3, PT, R35.reuse, 0xa9, !P0 ;  /* 0x000000a92300780c */ /* 0x040fe40004761670 */
[----:B0-----:R-:W-:Y:S01]  /*d780*/  F2FP.SATFINITE.E5M2.F32.PACK_AB_MERGE_C R19, RZ, R14, RZ ;  /* 0x0000000eff13723e */ /* 0x001fe200048060ff */
[----:B------:R0:W-:Y:S01]  /*d790*/  @!P4 STG.E.U8 desc[UR18][R26.64+0xa1], R15 ;  /* 0x0000a10f1a00c986 */ /* 0x0001e2000c101112 */
[C---:B------:R-:W-:Y:S02]  /*d7a0*/  ISETP.LT.OR P4, PT, R35.reuse, 0xaa, !P0 ;  /* 0x000000aa2300780c */ /* 0x040fe40004781670 */
[----:B-1----:R-:W-:Y:S01]  /*d7b0*/  F2FP.SATFINITE.E5M2.F32.PACK_AB_MERGE_C R17, RZ, R12, RZ ;  /* 0x0000000cff11723e */ /* 0x002fe200048060ff */
        /* <DEDUP_REMOVED lines=15> */
[----:B0-----:R-:W-:Y:S02]  /*d8b0*/  F2FP.SATFINITE.E5M2.F32.PACK_AB_MERGE_C R11, RZ, R6, RZ ;  /* 0x00000006ff0b723e */ /* 0x001fe400048060ff */
[C---:B------:R-:W-:Y:S01]  /*d8c0*/  ISETP.LT.OR P3, PT, R35.reuse, 0xb9, !P0 ;  /* 0x000000b92300780c */ /* 0x040fe20004761670 */
[----:B------:R0:W-:Y:S01]  /*d8d0*/  @!P4 STG.E.U8 desc[UR18][R26.64+0xb1], R7 ;  /* 0x0000b1071a00c986 */ /* 0x0001e2000c101112 */
[----:B-1----:R-:W-:Y:S02]  /*d8e0*/  F2FP.SATFINITE.E5M2.F32.PACK_AB_MERGE_C R9, RZ, R4, RZ ;  /* 0x00000004ff09723e */ /* 0x002fe400048060ff */
[----:B------:R-:W-:Y:S01]  /*d8f0*/  ISETP.LT.OR P4, PT, R35, 0xba, !P0 ;  /* 0x000000ba2300780c */ /* 0x000fe20004781670 */
[----:B------:R1:W-:Y:S04]  /*d900*/  @!P6 STG.E.U8 desc[UR18][R24.64+0xb9], R5 ;  /* 0x0000b9051800e986 */ /* 0x0003e8000c101112 */
[----:B------:R2:W-:Y:S01]  /*d910*/  @!P5 STG.E.U8 desc[UR18][R24.64+0xb8], R11 ;  /* 0x0000b80b1800d986 */ /* 0x0005e2000c101112 */
[----:B------:R-:W-:Y:S01]  /*d920*/  FMUL R4, R227, UR20 ;  /* 0x00000014e3047c20 */ /* 0x000fe20008400000 */
[----:B------:R-:W-:-:S02]  /*d930*/  ISETP.LT.OR P5, PT, R35, 0xc1, !P1 ;  /* 0x000000c12300780c */ /* 0x000fc40004fa1670 */
[----:B0-----:R-:W-:Y:S02]  /*d940*/  F2FP.SATFINITE.E5M2.F32.PACK_AB_MERGE_C R7, RZ, R3, RZ ;  /* 0x00000003ff07723e */ /* 0x001fe400048060ff */
[----:B-1----:R-:W-:Y:S01]  /*d950*/  F2FP.SATFINITE.E5M2.F32.PACK_AB_MERGE_C R5, RZ, R0, RZ ;  /* 0x00000000ff05723e */ /* 0x002fe200048060ff */
[----:B----4-:R-:W-:Y:S01]  /*d960*/  FMUL R0, R222, UR20 ;  /* 0x00000014de007c20 */ /* 0x010fe20008400000 */
[----:B------:R-:W-:Y:S01]  /*d970*/  ISETP.LT.OR P6, PT, R35, 0xc2, !P1 ;  /* 0x000000c22300780c */ /* 0x000fe20004fc1670 */
[----:B------:R-:W4:Y:S01]  /*d980*/  LDL.LU R222, [R1+0x20] ;  /* 0x0000200001de7983 */ /* 0x000f220000300800 */
[----:B--2---:R-:W-:Y:S02]  /*d990*/  F2FP.SATFINITE.E5M2.F32.PACK_AB_MERGE_C R11, RZ, R2, RZ ;  /* 0x00000002ff0b723e */ /* 0x004fe400048060ff */
[----:B------:R-:W-:Y:S01]  /*d9a0*/  F2FP.SATFINITE.E5M2.F32.PACK_AB_MERGE_C R13, RZ, R0, RZ ;  /* 0x00000000ff0d723e */ /* 0x000fe200048060ff */
[----:B---3--:R-:W-:Y:S01]  /*d9b0*/  FMUL R0, R224, UR20 ;  /* 0x00000014e0007c20 */ /* 0x008fe20008400000 */
[----:B------:R-:W-:Y:S01]  /*d9c0*/  FMUL R2, R225, UR20 ;  /* 0x00000014e1027c20 */ /* 0x000fe20008400000 */
[----:B------:R-:W2:Y:S04]  /*d9d0*/  LDL.LU R224, [R1+0x24] ;  /* 0x0000240001e07983 */ /* 0x000ea80000300800 */
[----:B------:R-:W3:Y:S01]  /*d9e0*/  LDL.LU R225, [R1+0x28] ;  /* 0x0000280001e17983 */ /* 0x000ee20000300800 */
[----:B------:R-:W-:-:S03]  /*d9f0*/  FMUL R3, R226, UR20 ;  /* 0x00000014e2037c20 */ /* 0x000fc60008400000 */
[----:B------:R-:W3:Y:S04]  /*da00*/  LDL.LU R226, [R1+0x2c] ;  /* 0x00002c0001e27983 */ /* 0x000ee80000300800 */
[----:B------:R-:W3:Y:S04]  /*da10*/  LDL.LU R227, [R1+0x30] ;  /* 0x0000300001e37983 */ /* 0x000ee80000300800 */
[----:B------:R-:W-:Y:S01]  /*da20*/  @!P3 STG.E.U8 desc[UR18][R26.64+0xb8], R9 ;  /* 0x0000b8091a00b986 */ /* 0x000fe2000c101112 */
[----:B------:R-:W-:-:S03]  /*da30*/  ISETP.LT.OR P3, PT, R35, 0xc1, !P0 ;  /* 0x000000c12300780c */ /* 0x000fc60004761670 */
[----:B------:R0:W-:Y:S01]  /*da40*/  @!P4 STG.E.U8 desc[UR18][R26.64+0xb9], R7 ;  /* 0x0000b9071a00c986 */ /* 0x0001e2000c101112 */
[----:B------:R-:W-:-:S03]  /*da50*/  ISETP.LT.OR P4, PT, R35, 0xc2, !P0 ;  /* 0x000000c22300780c */ /* 0x000fc60004781670 */
[----:B------:R-:W-:Y:S01]  /*da60*/  @!P5 STG.E.U8 desc[UR18][R24.64+0xc0], R11 ;  /* 0x0000c00b1800d986 */ /* 0x000fe2000c101112 */
[----:B------:R-:W-:-:S03]  /*da70*/  ISETP.LT.OR P5, PT, R35, 0xc9, !P1 ;  /* 0x000000c92300780c */ /* 0x000fc60004fa1670 */
[----:B------:R1:W-:Y:S01]  /*da80*/  @!P6 STG.E.U8 desc[UR18][R24.64+0xc1], R5 ;  /* 0x0000c1051800e986 */ /* 0x0003e2000c101112 */
[----:B0-----:R-:W-:-:S03]  /*da90*/  F2FP.SATFINITE.E5M2.F32.PACK_AB_MERGE_C R7, RZ, R0, RZ ;  /* 0x00000000ff07723e */ /* 0x001fc600048060ff */
[----:B------:R-:W-:Y:S01]  /*daa0*/  @!P3 STG.E.U8 desc[UR18][R26.64+0xc0], R13 ;  /* 0x0000c00d1a00b986 */ /* 0x000fe2000c101112 */
[C---:B------:R-:W-:Y:S02]  /*dab0*/  ISETP.LT.OR P6, PT, R35.reuse, 0xca, !P1 ;  /* 0x000000ca2300780c */ /* 0x040fe40004fc1670 */
[----:B-1----:R-:W-:Y:S01]  /*dac0*/  F2FP.SATFINITE.E5M2.F32.PACK_AB_MERGE_C R5, RZ, R2, RZ ;  /* 0x00000002ff05723e */ /* 0x002fe200048060ff */
[----:B------:R0:W-:Y:S01]  /*dad0*/  @!P4 STG.E.U8 desc[UR18][R26.64+0xc1], R7 ;  /* 0x0000c1071a00c986 */ /* 0x0001e2000c101112 */
[C---:B------:R-:W-:Y:S02]  /*dae0*/  ISETP.LT.OR P3, PT, R35.reuse, 0xc9, !P0 ;  /* 0x000000c92300780c */ /* 0x040fe40004761670 */
[C---:B------:R-:W-:Y:S01]  /*daf0*/  ISETP.LT.OR P4, PT, R35.reuse, 0xca, !P0 ;  /* 0x000000ca2300780c */ /* 0x040fe20004781670 */
[----:B------:R1:W-:Y:S01]  /*db00*/  @!P5 STG.E.U8 desc[UR18][R24.64+0xc8], R5 ;  /* 0x0000c8051800d986 */ /* 0x0003e2000c101112 */
[----:B------:R-:W-:Y:S02]  /*db10*/  ISETP.LT.OR P5, PT, R35, 0xd1, !P1 ;  /* 0x000000d12300780c */ /* 0x000fe40004fa1670 */
[----:B------:R-:W-:-:S02]  /*db20*/  F2FP.SATFINITE.E5M2.F32.PACK_AB_MERGE_C R9, RZ, R3, RZ ;  /* 0x00000003ff09723e */ /* 0x000fc400048060ff */
[----:B------:R-:W-:-:S03]  /*db30*/  F2FP.SATFINITE.E5M2.F32.PACK_AB_MERGE_C R11, RZ, R4, RZ ;  /* 0x00000004ff0b723e */ /* 0x000fc600048060ff */
[----:B------:R1:W-:Y:S04]  /*db40*/  @!P6 STG.E.U8 desc[UR18][R24.64+0xc9], R9 ;  /* 0x0000c9091800e986 */ /* 0x0003e8000c101112 */
[----:B------:R-:W-:Y:S01]  /*db50*/  @!P3 STG.E.U8 desc[UR18][R26.64+0xc8], R11 ;  /* 0x0000c80b1a00b986 */ /* 0x000fe2000c101112 */
[----:B------:R-:W-:-:S03]  /*db60*/  FMUL R0, R220, UR20 ;  /* 0x00000014dc007c20 */ /* 0x000fc60008400000 */
[----:B------:R-:W3:Y:S02]  /*db70*/  LDL.LU R220, [R1+0x34] ;  /* 0x0000340001dc7983 */ /* 0x000ee40000300800 */
[----:B0-----:R-:W-:Y:S01]  /*db80*/  F2FP.SATFINITE.E5M2.F32.PACK_AB_MERGE_C R7, RZ, R0, RZ ;  /* 0x00000000ff07723e */ /* 0x001fe200048060ff */
[----:B------:R-:W-:Y:S02]  /*db90*/  FMUL R2, R221, UR20 ;  /* 0x00000014dd027c20 */ /* 0x000fe40008400000 */
[----:B------:R-:W3:Y:S03]  /*dba0*/  LDL.LU R221, [R1+0x38] ;  /* 0x0000380001dd7983 */ /* 0x000ee60000300800 */
[----:B-1----:R-:W-:Y:S01]  /*dbb0*/  F2FP.SATFINITE.E5M2.F32.PACK_AB_MERGE_C R5, RZ, R2, RZ ;  /* 0x00000002ff05723e */ /* 0x002fe200048060ff */
[----:B------:R-:W-:Y:S04]  /*dbc0*/  @!P4 STG.E.U8 desc[UR18][R26.64+0xc9], R7 ;  /* 0x0000c9071a00c986 */ /* 0x000fe8000c101112 */
[----:B------:R0:W-:Y:S01]  /*dbd0*/  @!P5 STG.E.U8 desc[UR18][R24.64+0xd0], R5 ;  /* 0x0000d0051800d986 */ /* 0x0001e2000c101112 */
[----:B------:R-:W-:-:S03]  /*dbe0*/  FMUL R3, R223, UR20 ;  /* 0x00000014df037c20 */ /* 0x000fc60008400000 */
[----:B------:R-:W3:Y:S02]  /*dbf0*/  LDL.LU R223, [R1+0x3c] ;  /* 0x00003c0001df7983 */ /* 0x000ee40000300800 */
[----:B------:R-:W-:Y:S01]  /*dc00*/  F2FP.SATFINITE.E5M2.F32.PACK_AB_MERGE_C R9, RZ, R3, RZ ;  /* 0x00000003ff09723e */ /* 0x000fe200048060ff */
[----:B----4-:R-:W-:Y:S02]  /*dc10*/  FMUL R0, R222, UR20 ;  /* 0x00000014de007c20 */ /* 0x010fe40008400000 */
[----:B------:R-:W4:Y:S03]  /*dc20*/  LDL.LU R222, [R1+0x40] ;  /* 0x0000400001de7983 */ /* 0x000f260000300800 */
[----:B------:R-:W-:Y:S01]  /*dc30*/  F2FP.SATFINITE.E5M2.F32.PACK_AB_MERGE_C R13, RZ, R0, RZ ;  /* 0x00000000ff0d723e */ /* 0x000fe200048060ff */
[----:B--2---:R-:W-:Y:S02]  /*dc40*/  FMUL R2, R224, UR20 ;  /* 0x00000014e0027c20 */ /* 0x004fe40008400000 */
[----:B------:R-:W2:Y:S01]  /*dc50*/  LDL.LU R224, [R1+0x44] ;  /* 0x0000440001e07983 */ /* 0x000ea20000300800 */
[----:B---3--:R-:W-:-:S03]  /*dc60*/  FMUL R0, R225, UR20 ;  /* 0x00000014e1007c20 */ /* 0x008fc60008400000 */
[----:B------:R-:W3:Y:S01]  /*dc70*/  LDL.LU R225, [R1+0x48] ;  /* 0x0000480001e17983 */ /* 0x000ee20000300800 */
[----:B------:R-:W-:Y:S01]  /*dc80*/  FMUL R3, R226, UR20 ;  /* 0x00000014e2037c20 */ /* 0x000fe20008400000 */
[----:B0-----:R-:W-:Y:S02]  /*dc90*/  F2FP.SATFINITE.E5M2.F32.PACK_AB_MERGE_C R5, RZ, R0, RZ ;  /* 0x00000000ff05723e */ /* 0x001fe400048060ff */
[----:B------:R-:W3:Y:S01]  /*dca0*/  LDL.LU R226, [R1+0x4c] ;  /* 0x00004c0001e27983 */ /* 0x000ee20000300800 */
[----:B------:R-:W-:-:S03]  /*dcb0*/  FMUL R0, R227, UR20 ;  /* 0x00000014e3007c20 */ /* 0x000fc60008400000 */
[----:B------:R-:W3:Y:S01]  /*dcc0*/  LDL.LU R227, [R1+0x50] ;  /* 0x0000500001e37983 */ /* 0x000ee20000300800 */
[C---:B------:R-:W-:Y:S02]  /*dcd0*/  ISETP.LT.OR P6, PT, R35.reuse, 0xd2, !P1 ;  /* 0x000000d22300780c */ /* 0x040fe40004fc1670 */
[C---:B------:R-:W-:Y:S01]  /*dce0*/  ISETP.LT.OR P4, PT, R35.reuse, 0xd2, !P0 ;  /* 0x000000d22300780c */ /* 0x040fe20004781670 */
[----:B------:R-:W3:Y:S01]  /*dcf0*/  LDL.LU R218, [R1+0x54] ;  /* 0x0000540001da7983 */ /* 0x000ee20000300800 */
[C---:B------:R-:W-:Y:S02]  /*dd00*/  ISETP.LT.OR P3, PT, R35.reuse, 0xd1, !P0 ;  /* 0x000000d12300780c */ /* 0x040fe40004761670 */
[----:B------:R-:W-:Y:S02]  /*dd10*/  ISETP.LT.OR P5, PT, R35, 0xd9, !P1 ;  /* 0x000000d92300780c */ /* 0x000fe40004fa1670 */
[----:B------:R-:W-:Y:S02]  /*dd20*/  F2FP.SATFINITE.E5M2.F32.PACK_AB_MERGE_C R7, RZ, R2, RZ ;  /* 0x00000002ff07723e */ /* 0x000fe400048060ff */
[----:B------:R-:W-:-:S03]  /*dd30*/  F2FP.SATFINITE.E5M2.F32.PACK_AB_MERGE_C R11, RZ, R0, RZ ;  /* 0x00000000ff0b723e */ /* 0x000fc600048060ff */
[----:B------:R0:W-:Y:S01]  /*dd40*/  @!P6 STG.E.U8 desc[UR18][R24.64+0xd1], R9 ;  /* 0x0000d1091800e986 */ /* 0x0001e2000c101112 */
[----:B------:R-:W-:-:S03]  /*dd50*/  ISETP.LT.OR P6, PT, R35, 0xda, !P1 ;  /* 0x000000da2300780c */ /* 0x000fc60004fc1670 */
[----:B------:R-:W-:Y:S01]  /*dd60*/  @!P4 STG.E.U8 desc[UR18][R26.64+0xd1], R7 ;  /* 0x0000d1071a00c986 */ /* 0x000fe2000c101112 */
[----:B------:R-:W-:-:S03]  /*dd70*/  ISETP.LT.OR P4, PT, R35, 0xda, !P0 ;  /* 0x000000da2300780c */ /* 0x000fc60004781670 */
[----:B------:R-:W-:Y:S01]  /*dd80*/  @!P3 STG.E.U8 desc[UR18][R26.64+0xd0], R13 ;  /* 0x0000d00d1a00b986 */ /* 0x000fe2000c101112 */
[----:B0-----:R-:W-:-:S03]  /*dd90*/  F2FP.SATFINITE.E5M2.F32.PACK_AB_MERGE_C R9, RZ, R3, RZ ;  /* 0x00000003ff09723e */ /* 0x001fc600048060ff */
[----:B------:R0:W-:Y:S04]  /*dda0*/  @!P5 STG.E.U8 desc[UR18][R24.64+0xd8], R5 ;  /* 0x0000d8051800d986 */ /* 0x0001e8000c101112 */
[----:B------:R1:W-:Y:S01]  /*ddb0*/  @!P6 STG.E.U8 desc[UR18][R24.64+0xd9], R9 ;  /* 0x0000d9091800e986 */ /* 0x0003e2000c101112 */
[----:B------:R-:W-:-:S03]  /*ddc0*/  FMUL R0, R220, UR20 ;  /* 0x00000014dc007c20 */ /* 0x000fc60008400000 */
[----:B------:R-:W3:Y:S02]  /*ddd0*/  LDL.LU R220, [R1+0x58] ;  /* 0x0000580001dc7983 */ /* 0x000ee40000300800 */
[----:B0-----:R-:W-:Y:S01]  /*dde0*/  F2FP.SATFINITE.E5M2.F32.PACK_AB_MERGE_C R5, RZ, R0, RZ ;  /* 0x00000000ff05723e */ /* 0x001fe200048060ff */
[----:B------:R-:W-:Y:S02]  /*ddf0*/  FMUL R2, R221, UR20 ;  /* 0x00000014dd027c20 */ /* 0x000fe40008400000 */
[----:B------:R-:W3:Y:S03]  /*de00*/  LDL.LU R221, [R1+0x5c] ;  /* 0x00005c0001dd7983 */ /* 0x000ee60000300800 */
[----:B------:R-:W-:Y:S01]  /*de10*/  F2FP.SATFINITE.E5M2.F32.PACK_AB_MERGE_C R7, RZ, R2, RZ ;  /* 0x00000002ff07723e */ /* 0x000fe200048060ff */
[----:B------:R0:W-:Y:S01]  /*de20*/  @!P4 STG.E.U8 desc[UR18][R26.64+0xd9], R5 ;  /* 0x0000d9051a00c986 */ /* 0x0001e2000c101112 */
[----:B------:R-:W-:-:S03]  /*de30*/  FMUL R3, R223, UR20 ;  /* 0x00000014df037c20 */ /* 0x000fc60008400000 */
[----:B------:R-:W3:Y:S02]  /*de40*/  LDL.LU R223, [R1+0x60] ;  /* 0x0000600001df7983 */ /* 0x000ee40000300800 */
[----:B-1----:R-:W-:Y:S01]  /*de50*/  F2FP.SATFINITE.E5M2.F32.PACK_AB_MERGE_C R9, RZ, R3, RZ ;  /* 0x00000003ff09723e */ /* 0x002fe200048060ff */
[----:B----4-:R-:W-:Y:S02]  /*de60*/  FMUL R4, R222, UR20 ;  /* 0x00000014de047c20 */ /* 0x010fe40008400000 */
[----:B------:R-:W4:Y:S01]  /*de70*/  LDL.LU R222, [R1+0x64] ;  /* 0x0000640001de7983 */ /* 0x000f220000300800 */
[----:B--2---:R-:W-:-:S03]  /*de80*/  FMUL R0, R224, UR20 ;  /* 0x00000014e0007c20 */ /* 0x004fc60008400000 */
[----:B------:R-:W2:Y:S01]  /*de90*/  LDL.LU R224, [R1+0x68] ;  /* 0x0000680001e07983 */ /* 0x000ea20000300800 */
[----:B---3--:R-:W-:Y:S01]  /*dea0*/  FMUL R2, R225, UR20 ;  /* 0x00000014e1027c20 */ /* 0x008fe20008400000 */
[----:B0-----:R-:W-:Y:S02]  /*deb0*/  F2FP.SATFINITE.E5M2.F32.PACK_AB_MERGE_C R5, RZ, R0, RZ ;  /* 0x00000000ff05723e */ /* 0x001fe400048060ff */
[----:B------:R-:W3:Y:S01]  /*dec0*/  LDL.LU R225, [R1+0x6c] ;  /* 0x00006c0001e17983 */ /* 0x000ee20000300800 */
[----:B------:R-:W-:-:S03]  /*ded0*/  FMUL R3, R226, UR20 ;  /* 0x00000014e2037c20 */ /* 0x000fc60008400000 */
[----:B------:R-:W3:Y:S01]  /*dee0*/  LDL.LU R226, [R1+0x70] ;  /* 0x0000700001e27983 */ /* 0x000ee20000300800 */
[----:B------:R-:W-:-:S03]  /*def0*/  FMUL R0, R227, UR20 ;  /* 0x00000014e3007c20 */ /* 0x000fc60008400000 */
[----:B------:R-:W3:Y:S01]  /*df00*/  LDL.LU R227, [R1+0x74] ;  /* 0x0000740001e37983 */ /* 0x000ee20000300800 */
[C---:B------:R-:W-:Y:S02]  /*df10*/  ISETP.LT.OR P3, PT, R35.reuse, 0xd9, !P0 ;  /* 0x000000d92300780c */ /* 0x040fe40004761670 */
[C---:B------:R-:W-:Y:S02]  /*df20*/  ISETP.LT.OR P5, PT, R35.reuse, 0xe1, !P1 ;  /* 0x000000e12300780c */ /* 0x040fe40004fa1670 */
[C---:B------:R-:W-:Y:S02]  /*df30*/  ISETP.LT.OR P6, PT, R35.reuse, 0xe2, !P1 ;  /* 0x000000e22300780c */ /* 0x040fe40004fc1670 */
[----:B------:R-:W-:-:S07]  /*df40*/  ISETP.LT.OR P4, PT, R35, 0xe2, !P0 ;  /* 0x000000e22300780c */ /* 0x000fce0004781670 */
[----:B------:R-:W-:Y:S01]  /*df50*/  @!P3 STG.E.U8 desc[UR18][R26.64+0xd8], R11 ;  /* 0x0000d80b1a00b986 */ /* 0x000fe2000c101112 */
[----:B------:R-:W-:-:S03]  /*df60*/  ISETP.LT.OR P3, PT, R35, 0xe1, !P0 ;  /* 0x000000e12300780c */ /* 0x000fc60004761670 */
[----:B------:R0:W-:Y:S01]  /*df70*/  @!P5 STG.E.U8 desc[UR18][R24.64+0xe0], R7 ;  /* 0x0000e0071800d986 */ /* 0x0001e2000c101112 */
[----:B------:R-:W-:-:S03]  /*df80*/  ISETP.LT.OR P5, PT, R35, 0xe9, !P1 ;  /* 0x000000e92300780c */ /* 0x000fc60004fa1670 */
[----:B------:R1:W-:Y:S01]  /*df90*/  @!P6 STG.E.U8 desc[UR18][R24.64+0xe1], R9 ;  /* 0x0000e1091800e986 */ /* 0x0003e2000c101112 */
[----:B------:R-:W-:Y:S02]  /*dfa0*/  ISETP.LT.OR P6, PT, R35, 0xea, !P1 ;  /* 0x000000ea2300780c */ /* 0x000fe40004fc1670 */
[----:B------:R-:W-:Y:S01]  /*dfb0*/  F2FP.SATFINITE.E5M2.F32.PACK_AB_MERGE_C R13, RZ, R4, RZ ;  /* 0x00000004ff0d723e */ /* 0x000fe200048060ff */
[----:B------:R1:W-:Y:S01]  /*dfc0*/  @!P4 STG.E.U8 desc[UR18][R26.64+0xe1], R5 ;  /* 0x0000e1051a00c986 */ /* 0x0003e2000c101112 */
[----:B0-----:R-:W-:-:S03]  /*dfd0*/  F2FP.SATFINITE.E5M2.F32.PACK_AB_MERGE_C R7, RZ, R2, RZ ;  /* 0x00000002ff07723e */ /* 0x001fc600048060ff */
[----:B------:R-:W-:Y:S01]  /*dfe0*/  @!P3 STG.E.U8 desc[UR18][R26.64+0xe0], R13 ;  /* 0x0000e00d1a00b986 */ /* 0x000fe2000c101112 */
[----:B-1----:R-:W-:-:S03]  /*dff0*/  F2FP.SATFINITE.E5M2.F32.PACK_AB_MERGE_C R9, RZ, R3, RZ ;  /* 0x00000003ff09723e */ /* 0x002fc600048060ff */
[----:B------:R0:W-:Y:S01]  /*e000*/  @!P5 STG.E.U8 desc[UR18][R24.64+0xe8], R7 ;  /* 0x0000e8071800d986 */ /* 0x0001e2000c101112 */
[C---:B------:R-:W-:Y:S02]  /*e010*/  ISETP.LT.OR P3, PT, R35.reuse, 0xe9, !P0 ;  /* 0x000000e92300780c */ /* 0x040fe40004761670 */
[C---:B------:R-:W-:Y:S01]  /*e020*/  ISETP.LT.OR P4, PT, R35.reuse, 0xea, !P0 ;  /* 0x000000ea2300780c */ /* 0x040fe20004781670 */
[----:B------:R1:W-:Y:S01]  /*e030*/  @!P6 STG.E.U8 desc[UR18][R24.64+0xe9], R9 ;  /* 0x0000e9091800e986 */ /* 0x0003e2000c101112 */
[C---:B------:R-:W-:Y:S01]  /*e040*/  ISETP.LT.OR P5, PT, R35.reuse, 0xf1, !P1 ;  /* 0x000000f12300780c */ /* 0x040fe20004fa1670 */
[----:B------:R-:W-:Y:S01]  /*e050*/  FMUL R2, R218, UR20 ;  /* 0x00000014da027c20 */ /* 0x000fe20008400000 */
[----:B------:R-:W-:Y:S02]  /*e060*/  ISETP.LT.OR P6, PT, R35, 0xf2, !P1 ;  /* 0x000000f22300780c */ /* 0x000fe40004fc1670 */
[----:B------:R-:W-:Y:S02]  /*e070*/  F2FP.SATFINITE.E5M2.F32.PACK_AB_MERGE_C R11, RZ, R0, RZ ;  /* 0x00000000ff0b723e */ /* 0x000fe400048060ff */
[----:B------:R-:W-:-:S03]  /*e080*/  F2FP.SATFINITE.E5M2.F32.PACK_AB_MERGE_C R5, RZ, R2, RZ ;  /* 0x00000002ff05723e */ /* 0x000fc600048060ff */
[----:B------:R-:W-:Y:S01]  /*e090*/  @!P3 STG.E.U8 desc[UR18][R26.64+0xe8], R11 ;  /* 0x0000e80b1a00b986 */ /* 0x000fe2000c101112 */
[----:B------:R-:W-:-:S03]  /*e0a0*/  ISETP.LT.OR P3, PT, R35, 0xf1, !P0 ;  /* 0x000000f12300780c */ /* 0x000fc60004761670 */
[----:B------:R-:W-:Y:S01]  /*e0b0*/  @!P4 STG.E.U8 desc[UR18][R26.64+0xe9], R5 ;  /* 0x0000e9051a00c986 */ /* 0x000fe2000c101112 */
[C---:B------:R-:W-:Y:S02]  /*e0c0*/  ISETP.LT.OR P4, PT, R35.reuse, 0xf9, !P1 ;  /* 0x000000f92300780c */ /* 0x040fe40004f81670 */
[----:B------:R-:W-:Y:S01]  /*e0d0*/  ISETP.LT.OR P1, PT, R35, 0xfa, !P1 ;  /* 0x000000fa2300780c */ /* 0x000fe20004f21670 */
[----:B------:R-:W-:-:S05]  /*e0e0*/  FMUL R0, R220, UR20 ;  /* 0x00000014dc007c20 */ /* 0x000fca0008400000 */
[----:B0-----:R-:W-:-:S05]  /*e0f0*/  F2FP.SATFINITE.E5M2.F32.PACK_AB_MERGE_C R7, RZ, R0, RZ ;  /* 0x00000000ff07723e */ /* 0x001fca00048060ff */
[----:B------:R0:W-:Y:S01]  /*e100*/  @!P5 STG.E.U8 desc[UR18][R24.64+0xf0], R7 ;  /* 0x0000f0071800d986 */ /* 0x0001e2000c101112 */
[----:B------:R-:W-:-:S05]  /*e110*/  FMUL R3, R221, UR20 ;  /* 0x00000014dd037c20 */ /* 0x000fca0008400000 */
[----:B-1----:R-:W-:Y:S02]  /*e120*/  F2FP.SATFINITE.E5M2.F32.PACK_AB_MERGE_C R9, RZ, R3, RZ ;  /* 0x00000003ff09723e */ /* 0x002fe400048060ff */
[----:B------:R-:W-:-:S03]  /*e130*/  ISETP.LT.OR P5, PT, R35, 0xf2, !P0 ;  /* 0x000000f22300780c */ /* 0x000fc600047a1670 */
[----:B------:R1:W-:Y:S01]  /*e140*/  @!P6 STG.E.U8 desc[UR18][R24.64+0xf1], R9 ;  /* 0x0000f1091800e986 */ /* 0x0003e2000c101112 */
[C---:B------:R-:W-:Y:S02]  /*e150*/  ISETP.LT.OR P6, PT, R35.reuse, 0xf9, !P0 ;  /* 0x000000f92300780c */ /* 0x040fe400047c1670 */
[----:B------:R-:W-:Y:S01]  /*e160*/  ISETP.LT.OR P0, PT, R35, 0xfa, !P0 ;  /* 0x000000fa2300780c */ /* 0x000fe20004701670 */
[----:B------:R-:W-:-:S05]  /*e170*/  FMUL R0, R223, UR20 ;  /* 0x00000014df007c20 */ /* 0x000fca0008400000 */
[----:B------:R-:W-:-:S05]  /*e180*/  F2FP.SATFINITE.E5M2.F32.PACK_AB_MERGE_C R13, RZ, R0, RZ ;  /* 0x00000000ff0d723e */ /* 0x000fca00048060ff */
[----:B------:R0:W-:Y:S01]  /*e190*/  @!P3 STG.E.U8 desc[UR18][R26.64+0xf0], R13 ;  /* 0x0000f00d1a00b986 */ /* 0x0001e2000c101112 */
[----:B----4-:R-:W-:Y:S01]  /*e1a0*/  FMUL R0, R222, UR20 ;  /* 0x00000014de007c20 */ /* 0x010fe20008400000 */
[----:B--2---:R-:W-:Y:S01]  /*e1b0*/  FMUL R2, R224, UR20 ;  /* 0x00000014e0027c20 */ /* 0x004fe20008400000 */
[----:B---3--:R-:W-:-:S03]  /*e1c0*/  FMUL R3, R225, UR20 ;  /* 0x00000014e1037c20 */ /* 0x008fc60008400000 */
[----:B0-----:R-:W-:Y:S01]  /*e1d0*/  F2FP.SATFINITE.E5M2.F32.PACK_AB_MERGE_C R7, RZ, R0, RZ ;  /* 0x00000000ff07723e */ /* 0x001fe200048060ff */
[----:B------:R-:W-:Y:S01]  /*e1e0*/  FMUL R4, R226, UR20 ;  /* 0x00000014e2047c20 */ /* 0x000fe20008400000 */
[----:B------:R-:W-:Y:S01]  /*e1f0*/  FMUL R5, R227, UR20 ;  /* 0x00000014e3057c20 */ /* 0x000fe20008400000 */
[----:B-1----:R-:W-:Y:S02]  /*e200*/  F2FP.SATFINITE.E5M2.F32.PACK_AB_MERGE_C R9, RZ, R2, RZ ;  /* 0x00000002ff09723e */ /* 0x002fe400048060ff */
[----:B------:R-:W-:Y:S02]  /*e210*/  F2FP.SATFINITE.E5M2.F32.PACK_AB_MERGE_C R3, RZ, R3, RZ ;  /* 0x00000003ff03723e */ /* 0x000fe400048060ff */
[----:B------:R-:W-:Y:S02]  /*e220*/  F2FP.SATFINITE.E5M2.F32.PACK_AB_MERGE_C R11, RZ, R4, RZ ;  /* 0x00000004ff0b723e */ /* 0x000fe400048060ff */
[----:B------:R-:W-:Y:S01]  /*e230*/  F2FP.SATFINITE.E5M2.F32.PACK_AB_MERGE_C R5, RZ, R5, RZ ;  /* 0x00000005ff05723e */ /* 0x000fe200048060ff */
[----:B------:R0:W-:Y:S04]  /*e240*/  @!P5 STG.E.U8 desc[UR18][R26.64+0xf1], R7 ;  /* 0x0000f1071a00d986 */ /* 0x0001e8000c101112 */
[----:B------:R0:W-:Y:S04]  /*e250*/  @!P4 STG.E.U8 desc[UR18][R24.64+0xf8], R9 ;  /* 0x0000f8091800c986 */ /* 0x0001e8000c101112 */
[----:B------:R0:W-:Y:S04]  /*e260*/  @!P1 STG.E.U8 desc[UR18][R24.64+0xf9], R3 ;  /* 0x0000f90318009986 */ /* 0x0001e8000c101112 */
[----:B------:R0:W-:Y:S04]  /*e270*/  @!P6 STG.E.U8 desc[UR18][R26.64+0xf8], R11 ;  /* 0x0000f80b1a00e986 */ /* 0x0001e8000c101112 */
[----:B------:R0:W-:Y:S02]  /*e280*/  @!P0 STG.E.U8 desc[UR18][R26.64+0xf9], R5 ;  /* 0x0000f9051a008986 */ /* 0x0001e4000c101112 */
.L_x_290:
[----:B------:R-:W-:Y:S05]  /*e290*/  BSYNC B0 ;  /* 0x0000000000007941 */ /* 0x000fea0003800000 */
.L_x_32:
[----:B0-----:R-:W2:Y:S04]  /*e2a0*/  LDL.LU R3, [R1+0x78] ;  /* 0x0000780001037983 */ /* 0x001ea80000300800 */
[----:B-----5:R-:W2:Y:S01]  /*e2b0*/  LDL.LU R2, [R1+0x7c] ;  /* 0x00007c0001027983 */ /* 0x020ea20000300800 */
[----:B------:R-:W-:Y:S01]  /*e2c0*/  ULDC UR6, c[0x0][0xc] ;  /* 0x0000030000067ab9 */ /* 0x000fe20000000800 */
[----:B------:R-:W-:Y:S01]  /*e2d0*/  ULDC UR7, c[0x0][0x10] ;  /* 0x0000040000077ab9 */ /* 0x000fe20000000800 */
[----:B------:R-:W2:Y:S01]  /*e2e0*/  LDC R5, c[0x0][0x14] ;  /* 0x00000500ff057b82 */ /* 0x000ea20000000800 */
[----:B------:R-:W-:Y:S01]  /*e2f0*/  UIMAD.WIDE.U32 UR6, UR6, UR7, URZ ;  /* 0x00000007060672a5 */ /* 0x000fe2000f8e003f */
[----:B------:R-:W-:Y:S01]  /*e300*/  PRMT R0, RZ, 0x7610, R0 ;  /* 0x00007610ff007816 */ /* 0x000fe20000000000 */
[----:B------:R-:W-:-:S04]  /*e310*/  UMOV UR22, 0xffffffff ;  /* 0xffffffff00167882 */ /* 0x000fc80000000000 */
[----:B--2---:R-:W-:-:S04]  /*e320*/  IMAD.WIDE.U32 R2, R5, UR6, R2 ;  /* 0x0000000605027c25 */ /* 0x004fc8000f8e0002 */
[----:B------:R-:W-:Y:S01]  /*e330*/  IMAD R5, R5, UR7, RZ ;  /* 0x0000000705057c24 */ /* 0x000fe2000f8e02ff */
[----:B------:R-:W-:Y:S01]  /*e340*/  ULDC.64 UR6, c[0x0][0x650] ;  /* 0x0001940000067ab9 */ /* 0x000fe20000000a00 */
[----:B------:R-:W-:Y:S01]  /*e350*/  IMAD.MOV.U32 R19, RZ, RZ, R2 ;  /* 0x000000ffff137224 */ /* 0x000fe200078e0002 */
[----:B------:R-:W-:Y:S01]  /*e360*/  ISETP.GE.U32.AND P0, PT, R2, UR6, PT ;  /* 0x0000000602007c0c */ /* 0x000fe2000bf06070 */
[----:B------:R-:W-:Y:S02]  /*e370*/  IMAD.IADD R22, R3, 0x1, R5 ;  /* 0x0000000103167824 */ /* 0x000fe400078e0205 */
[----:B------:R-:W-:-:S03]  /*e380*/  IMAD.MOV.U32 R2, RZ, RZ, -0x1 ;  /* 0xffffffffff027424 */ /* 0x000fc600078e00ff */
[----:B------:R0:W-:Y:S01]  /*e390*/  STL [R1+0x78], R22 ;  /* 0x0000781601007387 */ /* 0x0001e20000100800 */
[----:B------:R-:W-:-:S03]  /*e3a0*/  ISETP.GE.U32.AND.EX P0, PT, R22, UR7, PT, P0 ;  /* 0x0000000716007c0c */ /* 0x000fc6000bf06100 */
[----:B------:R0:W-:Y:S04]  /*e3b0*/  STL [R1+0x7c], R19 ;  /* 0x00007c1301007387 */ /* 0x0001e80000100800 */
[----:B------:R0:W-:Y:S06]  /*e3c0*/  STL [R1+0x80], R2 ;  /* 0x0000800201007387 */ /* 0x0001ec0000100800 */
[----:B------:R-:W-:Y:S05]  /*e3d0*/  @P0 BRA `(.L_x_291) ;  /* 0x00000004006c0947 */ /* 0x000fea0003800000 */
[----:B------:R-:W2:Y:S01]  /*e3e0*/  S2R R14, SR_CTAID.X ;  /* 0x00000000000e7919 */ /* 0x000ea20000002500 */
[----:B------:R-:W5:Y:S01]  /*e3f0*/  LDC.64 R8, c[0x0][0x628] ;  /* 0x00018a00ff087b82 */ /* 0x000f620000000a00 */
[----:B------:R-:W-:Y:S01]  /*e400*/  ULDC UR6, c[0x0][0x150] ;  /* 0x0000540000067ab9 */ /* 0x000fe20000000800 */
[----:B------:R-:W-:Y:S01]  /*e410*/  IMAD.MOV.U32 R6, RZ, RZ, R19 ;  /* 0x000000ffff067224 */ /* 0x000fe200078e0013 */
[----:B------:R-:W0:Y:S01]  /*e420*/  S2R R16, SR_CTAID.Y ;  /* 0x0000000000107919 */ /* 0x000e220000002600 */
[----:B------:R-:W-:-:S04]  /*e430*/  IMAD.MOV.U32 R7, RZ, RZ, R22 ;  /* 0x000000ffff077224 */ /* 0x000fc800078e0016 */
[----:B------:R-:W0:Y:S08]  /*e440*/  LDC R17, c[0x0][0x144] ;  /* 0x00005100ff117b82 */ /* 0x000e300000000800 */
[----:B------:R-:W0:Y:S08]  /*e450*/  LDC R10, c[0x0][0x630] ;  /* 0x00018c00ff0a7b82 */ /* 0x000e300000000800 */
[----:B------:R-:W0:Y:S01]  /*e460*/  LDC.64 R12, c[0x0][0x620] ;  /* 0x00018800ff0c7b82 */ /* 0x000e220000000a00 */
[----:B-----5:R-:W-:-:S04]  /*e470*/  ISETP.NE.U32.AND P0, PT, R8, RZ, PT ;  /* 0x000000ff0800720c */ /* 0x020fc80003f05070 */
[----:B------:R-:W-:Y:S02]  /*e480*/  ISETP.NE.AND.EX P0, PT, R9, RZ, PT, P0 ;  /* 0x000000ff0900720c */ /* 0x000fe40003f05300 */
[----:B--2---:R-:W-:-:S05]  /*e490*/  I2FP.F32.U32 R0, R14 ;  /* 0x0000000e00007245 */ /* 0x004fca0000201000 */
[----:B------:R-:W-:-:S04]  /*e4a0*/  FMUL R0, R0, UR6 ;  /* 0x0000000600007c20 */ /* 0x000fc80008400000 */
[----:B------:R2:W0:Y:S02]  /*e4b0*/  F2I.U32.TRUNC.NTZ R15, R0 ;  /* 0x00000000000f7305 */ /* 0x000424000020f000 */
[----:B------:R-:W-:Y:S05]  /*e4c0*/  @!P0 BRA `(.L_x_292) ;  /* 0x0000000000288947 */ /* 0x000fea0003800000 */
[----:B--2---:R-:W2:Y:S02]  /*e4d0*/  LDC R0, c[0x0][0x634] ;  /* 0x00018d00ff007b82 */ /* 0x004ea40000000800 */
[----:B--2---:R-:W-:-:S05]  /*e4e0*/  IADD3 R7, P0, R19, R0, RZ ;  /* 0x0000000013077210 */ /* 0x004fca0007f1e0ff */
[----:B------:R-:W-:-:S04]  /*e4f0*/  IMAD.X R11, RZ, RZ, R22, P0 ;  /* 0x000000ffff0b7224 */ /* 0x000fc800000e0616 */
[----:B0-----:R-:W-:-:S04]  /*e500*/  IMAD.WIDE.U32 R2, R11, R8, RZ ;  /* 0x000000080b027225 */ /* 0x001fc800078e00ff */
[----:B------:R-:W-:-:S04]  /*e510*/  IMAD.WIDE.U32 R4, P0, R7, R9, R2 ;  /* 0x0000000907047225 */ /* 0x000fc80007800002 */
[----:B------:R-:W-:-:S04]  /*e520*/  IMAD.WIDE.U32 R2, R7, R8, RZ ;  /* 0x0000000807027225 */ /* 0x000fc800078e00ff */
[----:B------:R-:W-:Y:S01]  /*e530*/  IMAD.X R7, RZ, RZ, RZ, P0 ;  /* 0x000000ffff077224 */ /* 0x000fe200000e06ff */
[----:B------:R-:W-:Y:S01]  /*e540*/  IADD3 RZ, P0, R3, R4, RZ ;  /* 0x0000000403ff7210 */ /* 0x000fe20007f1e0ff */
[----:B------:R-:W-:-:S04]  /*e550*/  IMAD.MOV.U32 R6, RZ, RZ, R5 ;  /* 0x000000ffff067224 */ /* 0x000fc800078e0005 */
[----:B------:R-:W-:-:S08]  /*e560*/  IMAD.WIDE.U32.X R6, R11, R9, R6, P0 ;  /* 0x000000090b067225 */ /* 0x000fd000000e0406 */
.L_x_292:
[-CC-:B0-----:R-:W-:Y:S01]  /*e570*/  SHF.R.U64 R24, R6, R10.reuse, R7.reuse ;  /* 0x0000000a06187219 */ /* 0x181fe20000001207 */
[----:B------:R-:W0:Y:S01]  /*e580*/  LDC.64 R20, c[0x0][0x640] ;  /* 0x00019000ff147b82 */ /* 0x000e220000000a00 */
[----:B--2---:R-:W-:Y:S01]  /*e590*/  SHF.R.U32.HI R0, RZ, R10, R7 ;  /* 0x0000000aff007219 */ /* 0x004fe20000011607 */
[----:B------:R-:W-:Y:S01]  /*e5a0*/  IMAD.MOV.U32 R2, RZ, RZ, R19 ;  /* 0x000000ffff027224 */ /* 0x000fe200078e0013 */
[----:B------:R-:W-:Y:S01]  /*e5b0*/  IADD3 R5, P0, RZ, -R24, RZ ;  /* 0x80000018ff057210 */ /* 0x000fe20007f1e0ff */
[----:B------:R-:W-:Y:S01]  /*e5c0*/  IMAD.MOV R15, RZ, RZ, -R15 ;  /* 0x000000ffff0f7224 */ /* 0x000fe200078e0a0f */
[----:B------:R-:W-:Y:S01]  /*e5d0*/  ULDC UR6, c[0x0][0x154] ;  /* 0x0000550000067ab9 */ /* 0x000fe20000000800 */
[----:B------:R-:W-:Y:S02]  /*e5e0*/  IMAD.MOV.U32 R7, RZ, RZ, 0x1 ;  /* 0x00000001ff077424 */ /* 0x000fe400078e00ff */
[----:B------:R-:W2:Y:S01]  /*e5f0*/  LDC R4, c[0x0][0x618] ;  /* 0x00018600ff047b82 */ /* 0x000ea20000000800 */
[----:B------:R-:W-:-:S02]  /*e600*/  IMAD.X R3, RZ, RZ, ~R0, P0 ;  /* 0x000000ffff037224 */ /* 0x000fc400000e0e00 */
[----:B------:R-:W-:Y:S02]  /*e610*/  IMAD R15, R17, R15, R14 ;  /* 0x0000000f110f7224 */ /* 0x000fe400078e020e */
[-C--:B------:R-:W-:Y:S02]  /*e620*/  IMAD R0, R3, R12.reuse, RZ ;  /* 0x0000000c03007224 */ /* 0x080fe400078e02ff */
[----:B------:R-:W-:Y:S01]  /*e630*/  IMAD.MOV.U32 R3, RZ, RZ, R22 ;  /* 0x000000ffff037224 */ /* 0x000fe200078e0016 */
[----:B------:R-:W5:Y:S01]  /*e640*/  LDC R6, c[0x0][0x608] ;  /* 0x00018200ff067b82 */ /* 0x000f620000000800 */
[----:B------:R-:W-:-:S04]  /*e650*/  IMAD.WIDE.U32 R2, R5, R12, R2 ;  /* 0x0000000c05027225 */ /* 0x000fc800078e0002 */
[----:B------:R-:W-:-:S03]  /*e660*/  IMAD R5, R5, R13, R0 ;  /* 0x0000000d05057224 */ /* 0x000fc600078e0200 */
[----:B------:R-:W1:Y:S01]  /*e670*/  LDC R18, c[0x0][0x658] ;  /* 0x00019600ff127b82 */ /* 0x000e620000000800 */
[----:B------:R-:W-:Y:S01]  /*e680*/  I2FP.F32.U32 R0, R16 ;  /* 0x0000001000007245 */ /* 0x000fe20000201000 */
[----:B------:R-:W-:Y:S01]  /*e690*/  IMAD.IADD R3, R3, 0x1, R5 ;  /* 0x0000000103037824 */ /* 0x000fe200078e0205 */
[----:B0-----:R-:W-:Y:S01]  /*e6a0*/  ISETP.NE.U32.AND P0, PT, R20, RZ, PT ;  /* 0x000000ff1400720c */ /* 0x001fe20003f05070 */
[----:B------:R-:W-:Y:S02]  /*e6b0*/  IMAD.MOV.U32 R5, RZ, RZ, -0x1 ;  /* 0xffffffffff057424 */ /* 0x000fe400078e00ff */
[----:B------:R-:W-:Y:S02]  /*e6c0*/  FMUL R0, R0, UR6 ;  /* 0x0000000600007c20 */ /* 0x000fe40008400000 */
[----:B------:R-:W0:Y:S01]  /*e6d0*/  LDC R13, c[0x0][0x148] ;  /* 0x00005200ff0d7b82 */ /* 0x000e220000000800 */
[----:B--2---:R-:W-:Y:S01]  /*e6e0*/  SHF.R.U64 R10, R2, R4, R3 ;  /* 0x00000004020a7219 */ /* 0x004fe20000001203 */
[----:B------:R2:W0:Y:S01]  /*e6f0*/  F2I.U32.TRUNC.NTZ R12, R0 ;  /* 0x00000000000c7305 */ /* 0x000422000020f000 */
[----:B------:R-:W-:-:S02]  /*e700*/  ISETP.NE.AND.EX P0, PT, R21, RZ, PT, P0 ;  /* 0x000000ff1500720c */ /* 0x000fc40003f05300 */
[----:B------:R-:W-:-:S03]  /*e710*/  SHF.R.U32.HI R3, RZ, R4, R3 ;  /* 0x00000004ff037219 */ /* 0x000fc60000011603 */
[----:B------:R-:W0:Y:S01]  /*e720*/  LDC R14, c[0x0][0x600] ;  /* 0x00018000ff0e7b82 */ /* 0x000e220000000800 */
[-CC-:B-----5:R-:W-:Y:S02]  /*e730*/  SHF.R.U64 R8, R10, R6.reuse, R3.reuse ;  /* 0x000000060a087219 */ /* 0x1a0fe40000001203 */
[----:B------:R-:W-:-:S05]  /*e740*/  SHF.R.U32.HI R3, RZ, R6, R3 ;  /* 0x00000006ff037219 */ /* 0x000fca0000011603 */
[----:B------:R-:W0:Y:S01]  /*e750*/  LDC R19, c[0x0][0x648] ;  /* 0x00019200ff137b82 */ /* 0x000e220000000800 */
[-CC-:B-1----:R-:W-:Y:S02]  /*e760*/  SHF.R.U64 R11, R8, R18.reuse, R3.reuse ;  /* 0x00000012080b7219 */ /* 0x182fe40000001203 */
[-C--:B------:R-:W-:Y:S02]  /*e770*/  SHF.L.U32 R5, R5, R18.reuse, RZ ;  /* 0x0000001205057219 */ /* 0x080fe400000006ff */
[-C--:B------:R-:W-:Y:S01]  /*e780*/  SHF.R.U32.HI R3, RZ, R18.reuse, R3 ;  /* 0x00000012ff037219 */ /* 0x080fe20000011603 */
[----:B------:R-:W-:Y:S01]  /*e790*/  IMAD.MOV.U32 R2, RZ, RZ, R11 ;  /* 0x000000ffff027224 */ /* 0x000fe200078e000b */
[----:B------:R-:W-:Y:S01]  /*e7a0*/  SHF.L.U32 R34, R7, R18, RZ ;  /* 0x0000001207227219 */ /* 0x000fe200000006ff */
[----:B------:R-:W1:Y:S01]  /*e7b0*/  LDC R22, c[0x0][0x638] ;  /* 0x00018e00ff167b82 */ /* 0x000e620000000800 */
[----:B------:R-:W-:-:S07]  /*e7c0*/  LOP3.LUT R17, RZ, R5, RZ, 0x33, !PT ;  /* 0x00000005ff117212 */ /* 0x000fce00078e33ff */
[----:B------:R-:W0:Y:S01]  /*e7d0*/  LDC R23, c[0x0][0x610] ;  /* 0x00018400ff177b82 */ /* 0x000e220000000800 */
[----:B--2---:R-:W-:Y:S05]  /*e7e0*/  @!P0 BRA `(.L_x_293) ;  /* 0x0000000000288947 */ /* 0x004fea0003800000 */
[----:B------:R-:W2:Y:S02]  /*e7f0*/  LDC R0, c[0x0][0x64c] ;  /* 0x00019300ff007b82 */ /* 0x000ea40000000800 */
[----:B--2---:R-:W-:-:S05]  /*e800*/  IADD3 R7, P0, R11, R0, RZ ;  /* 0x000000000b077210 */ /* 0x004fca0007f1e0ff */
        /* <DEDUP_REMOVED lines=8> */
.L_x_293:
[----:B0-----:R-:W-:Y:S01]  /*e890*/  SHF.R.U64 R0, R2, R19, R3 ;  /* 0x0000001302007219 */ /* 0x001fe20000001203 */
[----:B------:R-:W-:Y:S01]  /*e8a0*/  VIADD R3, R14, 0xffffffff ;  /* 0xffffffff0e037836 */ /* 0x000fe20000000000 */
[----:B------:R-:W-:Y:S01]  /*e8b0*/  LOP3.LUT R5, R8, R17, RZ, 0xc0, !PT ;  /* 0x0000001108057212 */ /* 0x000fe200078ec0ff */
[----:B------:R-:W-:Y:S01]  /*e8c0*/  IMAD.MOV R12, RZ, RZ, -R12 ;  /* 0x000000ffff0c7224 */ /* 0x000fe200078e0a0c */
[----:B------:R-:W-:Y:S01]  /*e8d0*/  R2UR UR22, R24 ;  /* 0x00000000181672ca */ /* 0x000fe200000e0000 */
[----:B------:R-:W-:Y:S01]  /*e8e0*/  IMAD.MOV R2, RZ, RZ, -R0 ;  /* 0x000000ffff027224 */ /* 0x000fe200078e0a00 */
[----:B------:R-:W-:Y:S01]  /*e8f0*/  LOP3.LUT R3, R10, R3, RZ, 0xc0, !PT ;  /* 0x000000030a037212 */ /* 0x000fe200078ec0ff */
[----:B------:R-:W-:Y:S02]  /*e900*/  IMAD R34, R34, R0, R5 ;  /* 0x0000000022227224 */ /* 0x000fe400078e0205 */
[----:B------:R-:W-:Y:S02]  /*e910*/  @P2 IMAD R15, R13, R12, R16 ;  /* 0x0000000c0d0f2224 */ /* 0x000fe400078e0210 */
[----:B-1----:R-:W-:-:S02]  /*e920*/  IMAD R0, R2, R22, R11 ;  /* 0x0000001602007224 */ /* 0x002fc400078e020b */
[----:B------:R-:W-:Y:S02]  /*e930*/  IMAD R34, R34, R23, R15 ;  /* 0x0000001722227224 */ /* 0x000fe400078e020f */
[----:B------:R-:W-:Y:S02]  /*e940*/  IMAD R3, R0, R14, R3 ;  /* 0x0000000e00037224 */ /* 0x000fe400078e0203 */
[----:B------:R-:W-:-:S03]  /*e950*/  IMAD.MOV.U32 R0, RZ, RZ, 0x1 ;  /* 0x00000001ff007424 */ /* 0x000fc600078e00ff */
[----:B------:R-:W-:Y:S02]  /*e960*/  SEL R2, R3, R34, !P2 ;  /* 0x0000002203027207 */ /* 0x000fe40005000000 */
[----:B------:R-:W-:-:S03]  /*e970*/  SEL R34, R34, R3, !P2 ;  /* 0x0000000322227207 */ /* 0x000fc60005000000 */
[----:B------:R2:W-:Y:S04]  /*e980*/  STL [R1+0x80], R2 ;  /* 0x0000800201007387 */ /* 0x0005e80000100800 */
.L_x_291:
[----:B------:R0:W-:Y:S01]  /*e990*/  STL [R1+0x84], R34 ;  /* 0x0000842201007387 */ /* 0x0001e20000100800 */
[----:B------:R-:W-:-:S13]  /*e9a0*/  LOP3.LUT P0, RZ, R0, 0xff, RZ, 0xc0, !PT ;  /* 0x000000ff00ff7812 */ /* 0x000fda000780c0ff */
[----:B0-----:R-:W-:Y:S05]  /*e9b0*/  @P0 BRA `(.L_x_294) ;  /* 0xffffff2800140947 */ /* 0x001fea000383ffff */
[----:B------:R-:W-:Y:S05]  /*e9c0*/  EXIT ;  /* 0x000000000000794d */ /* 0x000fea0003800000 */
.L_x_4:
[----:B------:R-:W2:Y:S01]  /*e9d0*/  LDL R16, [R1+0x7c] ;  /* 0x00007c0001107983 */ /* 0x000ea20000100800 */
[----:B------:R-:W-:-:S03]  /*e9e0*/  ULDC.64 UR4, c[0x0][0x650] ;  /* 0x0001940000047ab9 */ /* 0x000fc60000000a00 */
[----:B------:R-:W3:Y:S01]  /*e9f0*/  LDL R17, [R1+0x78] ;  /* 0x0000780001117983 */ /* 0x000ee20000100800 */
[----:B------:R-:W-:Y:S01]  /*ea00*/  PRMT R4, RZ, 0x7610, R4 ;  /* 0x00007610ff047816 */ /* 0x000fe20000000004 */
[----:B------:R-:W-:Y:S02]  /*ea10*/  IMAD.MOV.U32 R5, RZ, RZ, -0x1 ;  /* 0xffffffffff057424 */ /* 0x000fe400078e00ff */
[----:B------:R-:W-:Y:S02]  /*ea20*/  IMAD.MOV.U32 R6, RZ, RZ, -0x1 ;  /* 0xffffffffff067424 */ /* 0x000fe400078e00ff */
[----:B------:R-:W-:Y:S01]  /*ea30*/  IMAD.MOV.U32 R11, RZ, RZ, -0x1 ;  /* 0xffffffffff0b7424 */ /* 0x000fe200078e00ff */
[----:B--2---:R-:W-:-:S04]  /*ea40*/  ISETP.GE.U32.AND P0, PT, R16, UR4, PT ;  /* 0x0000000410007c0c */ /* 0x004fc8000bf06070 */
[----:B---3--:R-:W-:-:S13]  /*ea50*/  ISETP.GE.U32.AND.EX P0, PT, R17, UR5, PT, P0 ;  /* 0x0000000511007c0c */ /* 0x008fda000bf06100 */
[----:B------:R-:W-:Y:S05]  /*ea60*/  @P0 BRA `(.L_x_295) ;  /* 0x00000004005c0947 */ /* 0x000fea0003800000 */
        /* <DEDUP_REMOVED lines=18> */
.L_x_296:
[-CC-:B------:R-:W-:Y:S01]  /*eb90*/  SHF.R.U64 R11, R8, R12.reuse, R9.reuse ;  /* 0x0000000c080b7219 */ /* 0x180fe20000001209 */
[----:B------:R-:W0:Y:S01]  /*eba0*/  LDC.64 R20, c[0x0][0x640] ;  /* 0x00019000ff147b82 */ /* 0x000e220000000a00 */
[----:B------:R-:W-:Y:S01]  /*ebb0*/  SHF.R.U32.HI R3, RZ, R12, R9 ;  /* 0x0000000cff037219 */ /* 0x000fe20000011609 */
[----:B------:R-:W-:Y:S01]  /*ebc0*/  ULDC UR4, c[0x0][0x150] ;  /* 0x0000540000047ab9 */ /* 0x000fe20000000800 */
[----:B------:R-:W-:Y:S01]  /*ebd0*/  IADD3 R7, P0, RZ, -R11, RZ ;  /* 0x8000000bff077210 */ /* 0x000fe20007f1e0ff */
[----:B------:R-:W-:Y:S01]  /*ebe0*/  IMAD.MOV.U32 R4, RZ, RZ, R16 ;  /* 0x000000ffff047224 */ /* 0x000fe200078e0010 */
[----:B------:R-:W-:Y:S01]  /*ebf0*/  I2FP.F32.U32 R6, R2 ;  /* 0x0000000200067245 */ /* 0x000fe20000201000 */
[----:B------:R-:W-:Y:S02]  /*ec00*/  IMAD.MOV.U32 R5, RZ, RZ, R17 ;  /* 0x000000ffff057224 */ /* 0x000fe400078e0011 */
[----:B------:R-:W1:Y:S01]  /*ec10*/  LDC R10, c[0x0][0x618] ;  /* 0x00018600ff0a7b82 */ /* 0x000e620000000800 */
[----:B------:R-:W-:-:S02]  /*ec20*/  IMAD.X R3, RZ, RZ, ~R3, P0 ;  /* 0x000000ffff037224 */ /* 0x000fc400000e0e03 */
[----:B------:R-:W-:Y:S01]  /*ec30*/  FMUL R9, R6, UR4 ;  /* 0x0000000406097c20 */ /* 0x000fe20008400000 */
[----:B------:R-:W-:Y:S01]  /*ec40*/  IMAD.WIDE.U32 R4, R7, R14, R4 ;  /* 0x0000000e07047225 */ /* 0x000fe200078e0004 */
[----:B------:R-:W-:-:S03]  /*ec50*/  ULDC UR4, c[0x0][0x154] ;  /* 0x0000550000047ab9 */ /* 0x000fc60000000800 */
[----:B------:R-:W-:Y:S01]  /*ec60*/  IMAD R6, R3, R14, RZ ;  /* 0x0000000e03067224 */ /* 0x000fe200078e02ff */
[----:B------:R-:W2:Y:S01]  /*ec70*/  LDC R13, c[0x0][0x144] ;  /* 0x00005100ff0d7b82 */ /* 0x000ea20000000800 */
[----:B------:R-:W3:Y:S02]  /*ec80*/  F2I.U32.TRUNC.NTZ R9, R9 ;  /* 0x0000000900097305 */ /* 0x000ee4000020f000 */
[----:B------:R-:W-:Y:S02]  /*ec90*/  IMAD R3, R7, R15, R6 ;  /* 0x0000000f07037224 */ /* 0x000fe400078e0206 */
[----:B------:R-:W-:Y:S02]  /*eca0*/  IMAD.MOV.U32 R6, RZ, RZ, -0x1 ;  /* 0xffffffffff067424 */ /* 0x000fe400078e00ff */
[----:B------:R-:W-:Y:S01]  /*ecb0*/  IMAD.IADD R3, R5, 0x1, R3 ;  /* 0x0000000105037824 */ /* 0x000fe200078e0203 */
[----:B------:R-:W4:Y:S01]  /*ecc0*/  LDC R12, c[0x0][0x608] ;  /* 0x00018200ff0c7b82 */ /* 0x000f220000000800 */
[----:B------:R-:W-:-:S02]  /*ecd0*/  I2FP.F32.U32 R5, R0 ;  /* 0x0000000000057245 */ /* 0x000fc40000201000 */
[----:B0-----:R-:W-:-:S03]  /*ece0*/  ISETP.NE.U32.AND P0, PT, R20, RZ, PT ;  /* 0x000000ff1400720c */ /* 0x001fc60003f05070 */
[----:B------:R-:W-:Y:S01]  /*ecf0*/  FMUL R5, R5, UR4 ;  /* 0x0000000405057c20 */ /* 0x000fe20008400000 */
[----:B------:R-:W-:Y:S01]  /*ed00*/  ISETP.NE.AND.EX P0, PT, R21, RZ, PT, P0 ;  /* 0x000000ff1500720c */ /* 0x000fe20003f05300 */
[----:B------:R-:W0:Y:S01]  /*ed10*/  LDC R7, c[0x0][0x658] ;  /* 0x00019600ff077b82 */ /* 0x000e220000000800 */
[-C--:B-1----:R-:W-:Y:S01]  /*ed20*/  SHF.R.U64 R8, R4, R10.reuse, R3 ;  /* 0x0000000a04087219 */ /* 0x082fe20000001203 */
[----:B---3--:R-:W-:Y:S01]  /*ed30*/  IMAD.MOV R4, RZ, RZ, -R9 ;  /* 0x000000ffff047224 */ /* 0x008fe200078e0a09 */
[----:B------:R-:W-:Y:S02]  /*ed40*/  SHF.R.U32.HI R3, RZ, R10, R3 ;  /* 0x0000000aff037219 */ /* 0x000fe40000011603 */
[----:B------:R1:W3:Y:S03]  /*ed50*/  F2I.U32.TRUNC.NTZ R10, R5 ;  /* 0x00000005000a7305 */ /* 0x0002e6000020f000 */
[----:B------:R-:W1:Y:S01]  /*ed60*/  LDC R17, c[0x0][0x148] ;  /* 0x00005200ff117b82 */ /* 0x000e620000000800 */
[----:B--2---:R-:W-:-:S02]  /*ed70*/  IMAD R19, R13, R4, R2 ;  /* 0x000000040d137224 */ /* 0x004fc400078e0202 */
[----:B------:R-:W-:-:S05]  /*ed80*/  IMAD.MOV.U32 R4, RZ, RZ, 0x1 ;  /* 0x00000001ff047424 */ /* 0x000fca00078e00ff */
[----:B------:R-:W2:Y:S01]  /*ed90*/  LDC R14, c[0x0][0x600] ;  /* 0x00018000ff0e7b82 */ /* 0x000ea20000000800 */
[-CC-:B----4-:R-:W-:Y:S02]  /*eda0*/  SHF.R.U64 R13, R8, R12.reuse, R3.reuse ;  /* 0x0000000c080d7219 */ /* 0x190fe40000001203 */
[----:B------:R-:W-:-:S05]  /*edb0*/  SHF.R.U32.HI R2, RZ, R12, R3 ;  /* 0x0000000cff027219 */ /* 0x000fca0000011603 */
[----:B------:R-:W4:Y:S01]  /*edc0*/  LDC R16, c[0x0][0x648] ;  /* 0x00019200ff107b82 */ /* 0x000f220000000800 */
[-CC-:B0-----:R-:W-:Y:S02]  /*edd0*/  SHF.R.U64 R15, R13, R7.reuse, R2.reuse ;  /* 0x000000070d0f7219 */ /* 0x181fe40000001202 */
[-C--:B------:R-:W-:Y:S02]  /*ede0*/  SHF.L.U32 R6, R6, R7.reuse, RZ ;  /* 0x0000000706067219 */ /* 0x080fe400000006ff */
[-C--:B------:R-:W-:Y:S01]  /*edf0*/  SHF.R.U32.HI R3, RZ, R7.reuse, R2 ;  /* 0x00000007ff037219 */ /* 0x080fe20000011602 */
[----:B------:R-:W-:Y:S01]  /*ee00*/  IMAD.MOV.U32 R2, RZ, RZ, R15 ;  /* 0x000000ffff027224 */ /* 0x000fe200078e000f */
[----:B------:R-:W-:Y:S01]  /*ee10*/  SHF.L.U32 R12, R4, R7, RZ ;  /* 0x00000007040c7219 */ /* 0x000fe200000006ff */
[----:B------:R-:W0:Y:S01]  /*ee20*/  LDC R18, c[0x0][0x638] ;  /* 0x00018e00ff127b82 */ /* 0x000e220000000800 */
[----:B------:R-:W-:-:S07]  /*ee30*/  LOP3.LUT R22, RZ, R6, RZ, 0x33, !PT ;  /* 0x00000006ff167212 */ /* 0x000fce00078e33ff */
        /* <DEDUP_REMOVED lines=12> */
.L_x_297:
[----:B----4-:R-:W-:Y:S01]  /*ef00*/  SHF.R.U64 R3, R2, R16, R3 ;  /* 0x0000001002037219 */ /* 0x010fe20000001203 */
[----:B--2---:R-:W-:Y:S01]  /*ef10*/  VIADD R5, R14, 0xffffffff ;  /* 0xffffffff0e057836 */ /* 0x004fe20000000000 */
[----:B------:R-:W-:Y:S01]  /*ef20*/  LOP3.LUT R2, R13, R22, RZ, 0xc0, !PT ;  /* 0x000000160d027212 */ /* 0x000fe200078ec0ff */
[----:B------:R-:W-:Y:S02]  /*ef30*/  IMAD.MOV R10, RZ, RZ, -R10 ;  /* 0x000000ffff0a7224 */ /* 0x000fe400078e0a0a */
[----:B------:R-:W-:Y:S02]  /*ef40*/  IMAD.MOV R4, RZ, RZ, -R3 ;  /* 0x000000ffff047224 */ /* 0x000fe400078e0a03 */
[----:B------:R-:W-:Y:S01]  /*ef50*/  IMAD R2, R12, R3, R2 ;  /* 0x000000030c027224 */ /* 0x000fe200078e0202 */
[----:B------:R-:W-:Y:S01]  /*ef60*/  LOP3.LUT R3, R8, R5, RZ, 0xc0, !PT ;  /* 0x0000000508037212 */ /* 0x000fe200078ec0ff */
[----:B------:R-:W-:Y:S02]  /*ef70*/  @P2 IMAD R19, R17, R10, R0 ;  /* 0x0000000a11132224 */ /* 0x000fe400078e0200 */
[----:B0-----:R-:W-:-:S02]  /*ef80*/  IMAD R0, R4, R18, R15 ;  /* 0x0000001204007224 */ /* 0x001fc400078e020f */
[----:B------:R-:W-:Y:S02]  /*ef90*/  IMAD R5, R2, R23, R19 ;  /* 0x0000001702057224 */ /* 0x000fe400078e0213 */
[----:B------:R-:W-:Y:S02]  /*efa0*/  IMAD R0, R0, R14, R3 ;  /* 0x0000000e00007224 */ /* 0x000fe400078e0203 */
[----:B------:R-:W-:-:S03]  /*efb0*/  IMAD.MOV.U32 R4, RZ, RZ, 0x1 ;  /* 0x00000001ff047424 */ /* 0x000fc600078e00ff */
[----:B------:R-:W-:Y:S02]  /*efc0*/  SEL R6, R0, R5, !P2 ;  /* 0x0000000500067207 */ /* 0x000fe40005000000 */
[----:B------:R-:W-:-:S07]  /*efd0*/  SEL R5, R5, R0, !P2 ;  /* 0x0000000005057207 */ /* 0x000fce0005000000 */
.L_x_295:
[----:B------:R-:W-:-:S08]  /*efe0*/  NOP ;  /* 0x0000000000007918 */ /* 0x000fd00000000000 */
[----:B------:R-:W0:-:S00]  /*eff0*/  USETMAXREG.DEALLOC.CTAPOOL 0x28 ;  /* 0x00000028000079c8 */ /* 0x000e0000080e0500 */
[----:B------:R-:W-:-:S13]  /*f000*/  ISETP.NE.AND P0, PT, RZ, UR8, PT ;  /* 0x00000008ff007c0c */ /* 0x000fda000bf05270 */
[----:B------:R-:W-:Y:S05]  /*f010*/  @P0 EXIT ;  /* 0x000000000000094d */ /* 0x000fea0003800000 */
[----:B0-----:R-:W-:Y:S01]  /*f020*/  LOP3.LUT P0, RZ, R4, 0xff, RZ, 0xc0, !PT ;  /* 0x000000ff04ff7812 */ /* 0x001fe2000780c0ff */
[----:B------:R-:W-:Y:S02]  /*f030*/  IMAD.MOV.U32 R0, RZ, RZ, 0x1 ;  /* 0x00000001ff007424 */ /* 0x000fe400078e00ff */
[----:B------:R-:W-:-:S10]  /*f040*/  IMAD.MOV.U32 R8, RZ, RZ, RZ ;  /* 0x000000ffff087224 */ /* 0x000fd400078e00ff */
[----:B------:R-:W-:Y:S05]  /*f050*/  @!P0 BRA `(.L_x_298) ;  /* 0x0000000c00508947 */ /* 0x000fea0003800000 */
[----:B------:R-:W0:Y:S01]  /*f060*/  S2R R2, SR_TID.X ;  /* 0x0000000000027919 */ /* 0x000e220000002100 */
[----:B------:R-:W-:Y:S01]  /*f070*/  ULDC UR4, c[0x0][0x28c] ;  /* 0x0000a30000047ab9 */ /* 0x000fe20000000800 */
[----:B------:R-:W-:Y:S01]  /*f080*/  ULDC UR6, c[0x0][0x658] ;  /* 0x0001960000067ab9 */ /* 0x000fe20000000800 */
[----:B------:R-:W-:Y:S01]  /*f090*/  UIADD3 UR10, UR4, 0x1f, URZ ;  /* 0x0000001f040a7890 */ /* 0x000fe2000fffe03f */
[----:B------:R-:W-:Y:S01]  /*f0a0*/  BSSY B0, `(.L_x_298) ;  /* 0x00000cf000007945 */ /* 0x000fe20003800000 */
[----:B------:R-:W-:Y:S01]  /*f0b0*/  UMOV UR7, 0xffffffff ;  /* 0xffffffff00077882 */ /* 0x000fe20000000000 */
[----:B------:R-:W-:Y:S01]  /*f0c0*/  ULDC UR5, c[0x0][0x600] ;  /* 0x0001800000057ab9 */ /* 0x000fe20000000800 */
[----:B------:R-:W-:Y:S01]  /*f0d0*/  UMOV UR9, 0x1 ;  /* 0x0000000100097882 */ /* 0x000fe20000000000 */
[----:B------:R-:W-:Y:S01]  /*f0e0*/  USHF.L.U32 UR7, UR7, UR6, URZ ;  /* 0x0000000607077299 */ /* 0x000fe2000800063f */
[----:B------:R-:W-:Y:S01]  /*f0f0*/  IMAD.MOV.U32 R9, RZ, RZ, 0x1 ;  /* 0x00000001ff097424 */ /* 0x000fe200078e00ff */
[----:B------:R-:W-:Y:S01]  /*f100*/  UIADD3 UR4, UR5, -0x1, URZ ;  /* 0xffffffff05047890 */ /* 0x000fe2000fffe03f */
[----:B------:R-:W-:Y:S01]  /*f110*/  IMAD.MOV.U32 R0, RZ, RZ, 0x1 ;  /* 0x00000001ff007424 */ /* 0x000fe200078e00ff */
[----:B------:R-:W-:Y:S01]  /*f120*/  USHF.R.S32.HI UR11, URZ, 0x1f, UR10 ;  /* 0x0000001f3f0b7899 */ /* 0x000fe2000801140a */
[----:B------:R-:W-:Y:S01]  /*f130*/  IMAD.MOV.U32 R8, RZ, RZ, RZ ;  /* 0x000000ffff087224 */ /* 0x000fe200078e00ff */
[----:B------:R-:W-:Y:S01]  /*f140*/  ULDC UR8, c[0x0][0xc] ;  /* 0x0000030000087ab9 */ /* 0x000fe20000000800 */
[----:B------:R-:W-:-:S02]  /*f150*/  USHF.L.U32 UR5, UR9, UR6, URZ ;  /* 0x0000000609057299 */ /* 0x000fc4000800063f */
[----:B------:R-:W-:Y:S01]  /*f160*/  ULEA.HI UR11, UR11, UR10, URZ, 0x5 ;  /* 0x0000000a0b0b7291 */ /* 0x000fe2000f8f283f */
[----:B------:R-:W-:Y:S01]  /*f170*/  ULDC UR9, c[0x0][0x10] ;  /* 0x0000040000097ab9 */ /* 0x000fe20000000800 */
[----:B------:R-:W-:Y:S02]  /*f180*/  ULOP3.LUT UR6, URZ, UR7, URZ, 0x33, !UPT ;  /* 0x000000073f067292 */ /* 0x000fe4000f8e333f */
[----:B------:R-:W-:Y:S01]  /*f190*/  UIMAD.WIDE.U32 UR8, UR8, UR9, URZ ;  /* 0x00000009080872a5 */ /* 0x000fe2000f8e003f */
[----:B------:R-:W-:Y:S01]  /*f1a0*/  ULDC UR7, c[0x0][0x14] ;  /* 0x0000050000077ab9 */ /* 0x000fe20000000800 */
[----:B------:R-:W-:Y:S02]  /*f1b0*/  USHF.R.S32.HI UR20, URZ, 0x5, UR11 ;  /* 0x000000053f147899 */ /* 0x000fe4000801140b */
[----:B------:R-:W-:Y:S02]  /*f1c0*/  UIMAD.WIDE.U32 UR22, UR8, UR7, URZ ;  /* 0x00000007081672a5 */ /* 0x000fe4000f8e003f */
[----:B------:R-:W-:-:S02]  /*f1d0*/  UIMAD UR18, UR9, UR7, URZ ;  /* 0x00000007091272a4 */ /* 0x000fc4000f8e023f */
[----:B------:R-:W-:Y:S01]  /*f1e0*/  ULOP3.LUT UR26, UR13, 0x2, URZ, 0xfc, !UPT ;  /* 0x000000020d1a7892 */ /* 0x000fe2000f8efc3f */
[C---:B0-----:R-:W-:Y:S01]  /*f1f0*/  LOP3.LUT P3, RZ, R2.reuse, 0x7f, RZ, 0xc0, !PT ;  /* 0x0000007f02ff7812 */ /* 0x041fe2000786c0ff */
[----:B------:R-:W-:Y:S01]  /*f200*/  UIADD3 UR18, UR23, UR18, URZ ;  /* 0x0000001217127290 */ /* 0x000fe2000fffe03f */
[----:B------:R-:W-:Y:S01]  /*f210*/  LOP3.LUT P0, RZ, R2, 0x1f, RZ, 0xc0, !PT ;  /* 0x0000001f02ff7812 */ /* 0x000fe2000780c0ff */
[----:B------:R-:W-:Y:S01]  /*f220*/  UIADD3 UR27, UR20, 0x1, URZ ;  /* 0x00000001141b7890 */ /* 0x000fe2000fffe03f */
[----:B------:R-:W-:Y:S02]  /*f230*/  ULDC.64 UR24, c[0x0][0x198] ;  /* 0x0000660000187ab9 */ /* 0x000fe40000000a00 */
[----:B------:R-:W-:-:S13]  /*f240*/  PLOP3.LUT P0, PT, P0, P3, PT, 0x8a, 0x0 ;  /* 0x000000000000781c */ /* 0x000fda0000707172 */
.L_x_310:
[----:B------:R-:W-:-:S03]  /*f250*/  UMOV UR7, 0xffffffff ;  /* 0xffffffff00077882 */ /* 0x000fc60000000000 */
[----:B------:R-:W-:Y:S05]  /*f260*/  BRA.DIV UR7, `(.L_x_299) ;  /* 0x0000001607c07947 */ /* 0x000fea000b800000 */
[----:B------:R-:W-:-:S13]  /*f270*/  ELECT P1, URZ, PT ;  /* 0x00000000003f782f */ /* 0x000fda0003820000 */
.L_x_335:
[----:B------:R-:W0:Y:S01]  /*f280*/  LDC R2, c[0x0][0x28c] ;  /* 0x0000a300ff027b82 */ /* 0x000e220000000800 */
[----:B------:R-:W-:Y:S01]  /*f290*/  BSSY B1, `(.L_x_300) ;  /* 0x0000038000017945 */ /* 0x000fe20003800000 */
[----:B0-----:R-:W-:-:S13]  /*f2a0*/  ISETP.LT.OR P1, PT, R2, 0x1, !P1 ;  /* 0x000000010200780c */ /* 0x001fda0004f21670 */
[----:B------:R-:W-:Y:S05]  /*f2b0*/  @P1 BRA `(.L_x_301) ;  /* 0x0000000000d41947 */ /* 0x000fea0003800000 */
[----:B------:R-:W-:Y:S02]  /*f2c0*/  IMAD.SHL.U32 R6, R6, 0x100, RZ ;  /* 0x0000010006067824 */ /* 0x000fe400078e00ff */
[----:B------:R-:W-:Y:S02]  /*f2d0*/  IMAD.SHL.U32 R7, R5, 0x80, RZ ;  /* 0x0000008005077824 */ /* 0x000fe400078e00ff */
[----:B------:R-:W-:Y:S02]  /*f2e0*/  IMAD.MOV.U32 R12, RZ, RZ, RZ ;  /* 0x000000ffff0c7224 */ /* 0x000fe400078e00ff */
[----:B------:R-:W-:Y:S02]  /*f2f0*/  IMAD.U32 R14, RZ, RZ, UR27 ;  /* 0x0000001bff0e7e24 */ /* 0x000fe4000f8e00ff */
[----:B------:R-:W-:Y:S02]  /*f300*/  IMAD.MOV.U32 R2, RZ, RZ, R0 ;  /* 0x000000ffff027224 */ /* 0x000fe400078e0000 */
[----:B------:R-:W-:-:S07]  /*f310*/  IMAD.MOV.U32 R3, RZ, RZ, R8 ;  /* 0x000000ffff037224 */ /* 0x000fce00078e0008 */
.L_x_305:
[----:B------:R-:W0:Y:S01]  /*f320*/  S2R R5, SR_CgaCtaId ;  /* 0x0000000000057919 */ /* 0x000e220000008800 */
[----:B------:R-:W-:-:S04]  /*f330*/  MOV R4, 0x400 ;  /* 0x0000040000047802 */ /* 0x000fc80000000f00 */
[----:B0-----:R-:W-:Y:S02]  /*f340*/  LEA R10, R5, R4, 0x18 ;  /* 0x00000004050a7211 */ /* 0x001fe400078ec0ff */
[----:B------:R-:W-:Y:S01]  /*f350*/  SHF.L.U32 R4, R2, 0x1f, RZ ;  /* 0x0000001f02047819 */ /* 0x000fe200000006ff */
[----:B------:R-:W0:Y:S02]  /*f360*/  @!P3 LDC R5, c[0x0][0x500] ;  /* 0x00014000ff05bb82 */ /* 0x000e240000000800 */
[----:B------:R-:W-:-:S04]  /*f370*/  IMAD R13, R3, 0x8, R10 ;  /* 0x00000008030d7824 */ /* 0x000fc800078e020a */
[----:B------:R-:W1:Y:S02]  /*f380*/  SYNCS.PHASECHK.TRANS64.TRYWAIT P1, [R13+URZ+0x90], R4 ;  /* 0x000090040d0075a7 */ /* 0x000e64000802017f */
[----:B-1----:R-:W-:Y:S05]  /*f390*/  @!P1 BRA `(.L_x_302) ;  /* 0x0000001400949947 */ /* 0x002fea0003800000 */
.L_x_336:
[----:B------:R-:W-:Y:S01]  /*f3a0*/  UPRMT UR7, UR26, 0x9910, URZ ;  /* 0x000099101a077896 */ /* 0x000fe2000800003f */
[----:B0-----:R0:W-:Y:S03]  /*f3b0*/  @!P3 SYNCS.ARRIVE.TRANS64 RZ, [R13+URZ], R5 ;  /* 0x000000050dffb9a7 */ /* 0x0011e6000800003f */
[----:B------:R-:W-:-:S06]  /*f3c0*/  UISETP.NE.AND UP0, UPT, UR7, 0x2, UPT ;  /* 0x000000020700788c */ /* 0x000fcc000bf05270 */
[----:B------:R-:W-:-:S13]  /*f3d0*/  PLOP3.LUT P1, PT, PT, PT, UP0, 0x80, 0x0 ;  /* 0x000000000000781c */ /* 0x000fda0003f2f008 */
[----:B0-----:R-:W-:Y:S05]  /*f3e0*/  @P1 BRA `(.L_x_303) ;  /* 0x0000000000041947 */ /* 0x001fea0003800000 */
[----:B------:R-:W-:Y:S01]  /*f3f0*/  BPT.TRAP 0x1 ;  /* 0x000000040000795c */ /* 0x000fe20000300000 */
.L_x_303:
[----:B------:R-:W-:Y:S05]  /*f400*/  @P0 BRA `(.L_x_304) ;  /* 0x0000000000040947 */ /* 0x000fea0003800000 */
[----:B------:R-:W-:Y:S01]  /*f410*/  BPT.TRAP 0x1 ;  /* 0x000000040000795c */ /* 0x000fe20000300000 */
.L_x_304:
[--C-:B-1----:R-:W-:Y:S01]  /*f420*/  IMAD R4, R3, 0x1000, R10.reuse ;  /* 0x0000100003047824 */ /* 0x102fe200078e020a */
[----:B------:R-:W-:Y:S01]  /*f430*/  R2UR UR9, R13 ;  /* 0x000000000d0972ca */ /* 0x000fe200000e0000 */
[----:B------:R-:W-:Y:S01]  /*f440*/  IMAD R10, R3, 0x2000, R10 ;  /* 0x00002000030a7824 */ /* 0x000fe200078e020a */
[----:B------:R-:W-:Y:S01]  /*f450*/  UIADD3 UR14, UP0, UR24, 0xf0, URZ ;  /* 0x000000f0180e7890 */ /* 0x000fe2000ff1e03f */
[----:B------:R-:W-:Y:S01]  /*f460*/  VIADD R14, R14, 0xffffffff ;  /* 0xffffffff0e0e7836 */ /* 0x000fe20000000000 */
[----:B------:R-:W-:Y:S01]  /*f470*/  R2UR UR7, R4 ;  /* 0x00000000040772ca */ /* 0x000fe200000e0000 */
[----:B------:R-:W-:Y:S01]  /*f480*/  UIADD3 UR28, UP1, UR24, 0x1f0, URZ ;  /* 0x000001f0181c7890 */ /* 0x000fe2000ff3e03f */
[----:B------:R-:W-:Y:S01]  /*f490*/  R2UR UR8, R10 ;  /* 0x000000000a0872ca */ /* 0x000fe200000e0000 */
[----:B------:R-:W-:Y:S01]  /*f4a0*/  UIADD3.X UR15, URZ, UR25, URZ, UP0, !UPT ;  /* 0x000000193f0f7290 */ /* 0x000fe200087fe43f */
[----:B------:R-:W-:Y:S01]  /*f4b0*/  R2UR UR11, R7 ;  /* 0x00000000070b72ca */ /* 0x000fe200000e0000 */
[----:B------:R-:W-:Y:S01]  /*f4c0*/  VIADD R3, R3, 0x1 ;  /* 0x0000000103037836 */ /* 0x000fe20000000000 */
[----:B------:R-:W-:Y:S01]  /*f4d0*/  R2UR UR10, R12 ;  /* 0x000000000c0a72ca */ /* 0x000fe200000e0000 */
[----:B------:R-:W-:Y:S01]  /*f4e0*/  UIADD3.X UR29, URZ, UR25, URZ, UP1, !UPT ;  /* 0x000000193f1d7290 */ /* 0x000fe20008ffe43f */
[----:B------:R-:W-:Y:S01]  /*f4f0*/  R2UR UR12, R11 ;  /* 0x000000000b0c72ca */ /* 0x000fe200000e0000 */
[----:B------:R-:W-:Y:S01]  /*f500*/  UMOV UR16, 0x0 ;  /* 0x0000000000107882 */ /* 0x000fe20000000000 */
[----:B------:R-:W-:Y:S01]  /*f510*/  R2UR UR21, R6 ;  /* 0x00000000061572ca */ /* 0x000fe200000e0000 */
[----:B------:R-:W-:Y:S01]  /*f520*/  UMOV UR17, 0x10000000 ;  /* 0x1000000000117882 */ /* 0x000fe20000000000 */
[----:B------:R-:W-:Y:S01]  /*f530*/  ISETP.GT.AND P4, PT, R14, 0x1, PT ;  /* 0x000000010e00780c */ /* 0x000fe20003f84270 */
[----:B------:R-:W-:Y:S01]  /*f540*/  UIADD3 UR7, UR7, 0x200, URZ ;  /* 0x0000020007077890 */ /* 0x000fe2000fffe03f */
[----:B------:R-:W-:Y:S01]  /*f550*/  ISETP.NE.AND P1, PT, R3, 0x12, PT ;  /* 0x000000120300780c */ /* 0x000fe20003f25270 */
[----:B------:R-:W-:Y:S01]  /*f560*/  UIADD3 UR19, UR8, 0x12200, URZ ;  /* 0x0001220008137890 */ /* 0x000fe2000fffe03f */
[----:B------:R-:W-:-:S02]  /*f570*/  VIADD R12, R12, 0x20 ;  /* 0x000000200c0c7836 */ /* 0x000fc40000000000 */
[----:B------:R-:W-:Y:S02]  /*f580*/  SEL R5, RZ, 0x1, P1 ;  /* 0x00000001ff057807 */ /* 0x000fe40000800000 */
[----:B------:R-:W-:Y:S01]  /*f590*/  UMOV UR8, UR7 ;  /* 0x0000000700087c82 */ /* 0x000fe20008000000 */
[----:B------:R-:W-:Y:S01]  /*f5a0*/  SEL R3, R3, RZ, P1 ;  /* 0x000000ff03037207 */ /* 0x000fe20000800000 */
[----:B------:R0:W-:Y:S01]  /*f5b0*/  UTMALDG.3D [UR8], [UR14], desc[UR16] ;  /* 0x000010080e0075b4 */ /* 0x0001e20008011000 */
[----:B------:R-:W-:Y:S01]  /*f5c0*/  LOP3.LUT R2, R2, R5, RZ, 0x3c, !PT ;  /* 0x0000000502027212 */ /* 0x000fe200078e3cff */
[----:B0-----:R-:W-:Y:S01]  /*f5d0*/  UMOV UR8, UR19 ;  /* 0x0000001300087c82 */ /* 0x001fe20008000000 */
[----:B------:R-:W-:Y:S02]  /*f5e0*/  UMOV UR11, UR21 ;  /* 0x00000015000b7c82 */ /* 0x000fe40008000000 */
[----:B------:R0:W-:Y:S02]  /*f5f0*/  UTMALDG.3D [UR8], [UR28], desc[UR16] ;  /* 0x000010081c0075b4 */ /* 0x0001e40008011000 */
[----:B0-----:R-:W-:Y:S05]  /*f600*/  @P4 BRA `(.L_x_305) ;  /* 0xfffffffc00444947 */ /* 0x001fea000383ffff */
.L_x_301:
[----:B------:R-:W-:Y:S05]  /*f610*/  BSYNC B1 ;  /* 0x0000000000017941 */ /* 0x000fea0003800000 */
.L_x_300:
[----:B------:R-:W2:Y:S01]  /*f620*/  LDL.LU R15, [R1+0x78] ;  /* 0x00007800010f7983 */ /* 0x000ea20000300800 */
[----:B------:R-:W-:Y:S01]  /*f630*/  LOP3.LUT P5, RZ, R9, 0xff, RZ, 0xc0, !PT ;  /* 0x000000ff09ff7812 */ /* 0x000fe200078ac0ff */
[----:B------:R-:W-:Y:S01]  /*f640*/  VIADD R8, R8, UR20 ;  /* 0x0000001408087c36 */ /* 0x000fe20008000000 */
[----:B------:R-:W-:Y:S01]  /*f650*/  ULDC.64 UR8, c[0x0][0x650] ;  /* 0x0001940000087ab9 */ /* 0x000fe20000000a00 */
[----:B------:R-:W3:Y:S01]  /*f660*/  LDL.LU R13, [R1+0x7c] ;  /* 0x00007c00010d7983 */ /* 0x000ee20000300800 */
[----:B------:R-:W-:Y:S01]  /*f670*/  IMAD.U32 R5, RZ, RZ, UR20 ;  /* 0x00000014ff057e24 */ /* 0x000fe2000f8e00ff */
[----:B------:R-:W-:Y:S01]  /*f680*/  UISETP.GE.U32.AND UP0, UPT, UR20, 0x12, UPT ;  /* 0x000000121400788c */ /* 0x000fe2000bf06070 */
[----:B------:R-:W-:Y:S01]  /*f690*/  ISETP.GT.U32.AND P1, PT, R8, 0x11, PT ;  /* 0x000000110800780c */ /* 0x000fe20003f24070 */
[----:B------:R-:W-:Y:S01]  /*f6a0*/  BSSY B1, `(.L_x_306) ;  /* 0x000006c000017945 */ /* 0x000fe20003800000 */
[----:B------:R-:W-:Y:S01]  /*f6b0*/  IMAD.MOV.U32 R6, RZ, RZ, -0x1 ;  /* 0xffffffffff067424 */ /* 0x000fe200078e00ff */
[----:B------:R-:W-:Y:S01]  /*f6c0*/  PRMT R9, RZ, 0x7610, R9 ;  /* 0x00007610ff097816 */ /* 0x000fe20000000009 */
[----:B------:R-:W-:Y:S01]  /*f6d0*/  IMAD.MOV.U32 R11, RZ, RZ, -0x1 ;  /* 0xffffffffff0b7424 */ /* 0x000fe200078e00ff */
[----:B------:R-:W-:-:S02]  /*f6e0*/  ISETP.LT.U32.AND P1, PT, R5, 0x12, P1 ;  /* 0x000000120500780c */ /* 0x000fc40000f21070 */
[----:B------:R-:W0:Y:S01]  /*f6f0*/  @P5 S2R R3, SR_CgaCtaId ;  /* 0x0000000000035919 */ /* 0x000e220000008800 */
[----:B------:R-:W-:Y:S02]  /*f700*/  @P5 MOV R2, 0x400 ;  /* 0x0000040000025802 */ /* 0x000fe40000000f00 */
[----:B------:R-:W-:Y:S02]  /*f710*/  PLOP3.LUT P4, PT, PT, PT, UP0, 0x80, 0x0 ;  /* 0x000000000000781c */ /* 0x000fe40003f8f008 */
[----:B0-----:R-:W-:Y:S01]  /*f720*/  @P5 LEA R4, R3, R2, 0x18 ;  /* 0x0000000203045211 */ /* 0x001fe200078ec0ff */
[----:B------:R-:W-:-:S03]  /*f730*/  IMAD.WIDE.U32 R2, R8, 0x38e38e39, RZ ;  /* 0x38e38e3908027825 */ /* 0x000fc600078e00ff */
[----:B------:R0:W-:Y:S02]  /*f740*/  @P5 SYNCS.ARRIVE.TRANS64.A1T0 RZ, [R4+URZ+0x138], RZ ;  /* 0x000138ff04ff59a7 */ /* 0x0001e4000810003f */
[----:B------:R-:W-:Y:S02]  /*f750*/  SHF.R.U32.HI R5, RZ, 0x2, R3 ;  /* 0x00000002ff057819 */ /* 0x000fe40000011603 */
[----:B------:R-:W-:Y:S02]  /*f760*/  SEL R3, RZ, 0x1, !P1 ;  /* 0x00000001ff037807 */ /* 0x000fe40004800000 */
[----:B------:R-:W-:Y:S01]  /*f770*/  PRMT R2, RZ, 0x7610, R2 ;  /* 0x00007610ff027816 */ /* 0x000fe20000000002 */
[----:B------:R-:W-:Y:S01]  /*f780*/  IMAD R8, R5, -0x12, R8 ;  /* 0xffffffee05087824 */ /* 0x000fe200078e0208 */
[----:B------:R-:W-:-:S04]  /*f790*/  LOP3.LUT R0, R0, R3, RZ, 0x3c, !PT ;  /* 0x0000000300007212 */ /* 0x000fc800078e3cff */
[----:B------:R-:W-:Y:S01]  /*f7a0*/  @P4 LOP3.LUT R0, R0, 0x1, R5, 0x78, !PT ;  /* 0x0000000100004812 */ /* 0x000fe200078e7805 */
[----:B------:R-:W-:Y:S01]  /*f7b0*/  IMAD.MOV.U32 R5, RZ, RZ, -0x1 ;  /* 0xffffffffff057424 */ /* 0x000fe200078e00ff */
[----:B---3--:R-:W-:-:S04]  /*f7c0*/  IADD3 R13, P5, R13, UR22, RZ ;  /* 0x000000160d0d7c10 */ /* 0x008fc8000ffbe0ff */
[----:B--2---:R-:W-:Y:S01]  /*f7d0*/  IADD3.X R15, R15, UR18, RZ, P5, !PT ;  /* 0x000000120f0f7c10 */ /* 0x004fe2000affe4ff */
[----:B------:R0:W-:Y:S01]  /*f7e0*/  STL [R1+0x7c], R13 ;  /* 0x00007c0d01007387 */ /* 0x0001e20000100800 */
[----:B------:R-:W-:-:S03]  /*f7f0*/  ISETP.GE.U32.AND P1, PT, R13, UR8, PT ;  /* 0x000000080d007c0c */ /* 0x000fc6000bf26070 */
[----:B------:R0:W-:Y:S01]  /*f800*/  STL [R1+0x78], R15 ;  /* 0x0000780f01007387 */ /* 0x0001e20000100800 */
[----:B------:R-:W-:-:S13]  /*f810*/  ISETP.GE.U32.AND.EX P1, PT, R15, UR9, PT, P1 ;  /* 0x000000090f007c0c */ /* 0x000fda000bf26110 */
[----:B0-----:R-:W-:Y:S05]  /*f820*/  @P1 BRA `(.L_x_307) ;  /* 0x00000004004c1947 */ /* 0x001fea0003800000 */
[----:B------:R-:W-:Y:S01]  /*f830*/  ULDC.64 UR8, c[0x0][0x628] ;  /* 0x00018a0000087ab9 */ /* 0x000fe20000000a00 */
[----:B------:R-:W0:Y:S01]  /*f840*/  S2R R12, SR_CTAID.X ;  /* 0x00000000000c7919 */ /* 0x000e220000002500 */
[----:B------:R-:W-:Y:S01]  /*f850*/  ISETP.NE.U32.AND P1, PT, RZ, UR8, PT ;  /* 0x00000008ff007c0c */ /* 0x000fe2000bf25070 */
[----:B------:R-:W-:Y:S01]  /*f860*/  ULDC UR10, c[0x0][0x630] ;  /* 0x00018c00000a7ab9 */ /* 0x000fe20000000800 */
[----:B------:R-:W-:Y:S01]  /*f870*/  IMAD.MOV.U32 R2, RZ, RZ, R13 ;  /* 0x000000ffff027224 */ /* 0x000fe200078e000d */
[----:B------:R-:W1:Y:S01]  /*f880*/  S2R R10, SR_CTAID.Y ;  /* 0x00000000000a7919 */ /* 0x000e620000002600 */
[----:B------:R-:W-:Y:S01]  /*f890*/  ISETP.NE.AND.EX P1, PT, RZ, UR9, PT, P1 ;  /* 0x00000009ff007c0c */ /* 0x000fe2000bf25310 */
[----:B------:R-:W-:-:S12]  /*f8a0*/  IMAD.MOV.U32 R3, RZ, RZ, R15 ;  /* 0x000000ffff037224 */ /* 0x000fd800078e000f */
[----:B------:R-:W-:Y:S05]  /*f8b0*/  @!P1 BRA `(.L_x_308) ;  /* 0x0000000000289947 */ /* 0x000fea0003800000 */
[----:B------:R-:W-:Y:S02]  /*f8c0*/  ULDC UR7, c[0x0][0x634] ;  /* 0x00018d0000077ab9 */ /* 0x000fe40000000800 */
[----:B------:R-:W-:-:S05]  /*f8d0*/  IADD3 R7, P1, R13, UR7, RZ ;  /* 0x000000070d077c10 */ /* 0x000fca000ff3e0ff */
[----:B------:R-:W-:-:S04]  /*f8e0*/  IMAD.X R11, RZ, RZ, R15, P1 ;  /* 0x000000ffff0b7224 */ /* 0x000fc800008e060f */
[----:B------:R-:W-:-:S04]  /*f8f0*/  IMAD.WIDE.U32 R4, R11, UR8, RZ ;  /* 0x000000080b047c25 */ /* 0x000fc8000f8e00ff */
[----:B------:R-:W-:-:S04]  /*f900*/  IMAD.WIDE.U32 R4, P1, R7, UR9, R4 ;  /* 0x0000000907047c25 */ /* 0x000fc8000f820004 */
[----:B------:R-:W-:-:S04]  /*f910*/  IMAD.WIDE.U32 R6, R7, UR8, RZ ;  /* 0x0000000807067c25 */ /* 0x000fc8000f8e00ff */
[----:B------:R-:W-:Y:S01]  /*f920*/  IMAD.X R3, RZ, RZ, RZ, P1 ;  /* 0x000000ffff037224 */ /* 0x000fe200008e06ff */
[----:B------:R-:W-:Y:S01]  /*f930*/  IADD3 RZ, P1, R7, R4, RZ ;  /* 0x0000000407ff7210 */ /* 0x000fe20007f3e0ff */
[----:B------:R-:W-:-:S04]  /*f940*/  IMAD.MOV.U32 R2, RZ, RZ, R5 ;  /* 0x000000ffff027224 */ /* 0x000fc800078e0005 */
[----:B------:R-:W-:-:S08]  /*f950*/  IMAD.WIDE.U32.X R2, R11, UR9, R2, P1 ;  /* 0x000000090b027c25 */ /* 0x000fd000088e0402 */
.L_x_308:
[--C-:B------:R-:W-:Y:S01]  /*f960*/  SHF.R.U64 R11, R2, UR10, R3.reuse ;  /* 0x0000000a020b7c19 */ /* 0x100fe20008001203 */
[----:B------:R-:W-:Y:S01]  /*f970*/  ULDC.64 UR8, c[0x0][0x620] ;  /* 0x0001880000087ab9 */ /* 0x000fe20000000a00 */
[----:B------:R-:W-:Y:S01]  /*f980*/  SHF.R.U32.HI R2, RZ, UR10, R3 ;  /* 0x0000000aff027c19 */ /* 0x000fe20008011603 */
[----:B------:R-:W-:Y:S01]  /*f990*/  IMAD.MOV.U32 R3, RZ, RZ, R15 ;  /* 0x000000ffff037224 */ /* 0x000fe200078e000f */
[----:B------:R-:W-:Y:S01]  /*f9a0*/  IADD3 R5, P1, RZ, -R11, RZ ;  /* 0x8000000bff057210 */ /* 0x000fe20007f3e0ff */
[----:B------:R-:W-:Y:S01]  /*f9b0*/  ULDC UR7, c[0x0][0x150] ;  /* 0x0000540000077ab9 */ /* 0x000fe20000000800 */
[----:B0-----:R-:W-:Y:S01]  /*f9c0*/  I2FP.F32.U32 R6, R12 ;  /* 0x0000000c00067245 */ /* 0x001fe20000201000 */
[----:B------:R-:W0:Y:S01]  /*f9d0*/  LDC R7, c[0x0][0x144] ;  /* 0x00005100ff077b82 */ /* 0x000e220000000800 */
[----:B------:R-:W-:Y:S01]  /*f9e0*/  ULDC.64 UR10, c[0x0][0x640] ;  /* 0x00019000000a7ab9 */ /* 0x000fe20000000a00 */
[----:B------:R-:W-:Y:S01]  /*f9f0*/  IMAD.X R2, RZ, RZ, ~R2, P1 ;  /* 0x000000ffff027224 */ /* 0x000fe200008e0e02 */
[----:B------:R-:W-:Y:S01]  /*fa00*/  ISETP.NE.U32.AND P1, PT, RZ, UR10, PT ;  /* 0x0000000aff007c0c */ /* 0x000fe2000bf25070 */
[----:B------:R-:W-:Y:S01]  /*fa10*/  FMUL R6, R6, UR7 ;  /* 0x0000000706067c20 */ /* 0x000fe20008400000 */
[----:B------:R-:W-:Y:S01]  /*fa20*/  ULDC UR7, c[0x0][0x618] ;  /* 0x0001860000077ab9 */ /* 0x000fe20000000800 */
[----:B------:R-:W-:Y:S01]  /*fa30*/  IMAD R4, R2, UR8, RZ ;  /* 0x0000000802047c24 */ /* 0x000fe2000f8e02ff */
[----:B------:R-:W-:Y:S01]  /*fa40*/  ISETP.NE.AND.EX P1, PT, RZ, UR11, PT, P1 ;  /* 0x0000000bff007c0c */ /* 0x000fe2000bf25310 */
[----:B------:R-:W-:Y:S01]  /*fa50*/  IMAD.MOV.U32 R2, RZ, RZ, R13 ;  /* 0x000000ffff027224 */ /* 0x000fe200078e000d */
[----:B------:R-:W2:Y:S01]  /*fa60*/  LDC R15, c[0x0][0x148] ;  /* 0x00005200ff0f7b82 */ /* 0x000ea20000000800 */
[----:B------:R-:W3:Y:S02]  /*fa70*/  F2I.U32.TRUNC.NTZ R6, R6 ;  /* 0x0000000600067305 */ /* 0x000ee4000020f000 */
[----:B------:R-:W-:Y:S01]  /*fa80*/  IMAD.WIDE.U32 R2, R5, UR8, R2 ;  /* 0x0000000805027c25 */ /* 0x000fe2000f8e0002 */
[----:B------:R-:W-:-:S03]  /*fa90*/  ULDC UR8, c[0x0][0x154] ;  /* 0x0000550000087ab9 */ /* 0x000fc60000000800 */
[----:B------:R-:W-:Y:S01]  /*faa0*/  IMAD R5, R5, UR9, R4 ;  /* 0x0000000905057c24 */ /* 0x000fe2000f8e0204 */
[----:B------:R-:W-:-:S03]  /*fab0*/  ULDC UR9, c[0x0][0x608] ;  /* 0x0001820000097ab9 */ /* 0x000fc60000000800 */
[----:B------:R-:W-:-:S05]  /*fac0*/  IMAD.IADD R3, R3, 0x1, R5 ;  /* 0x0000000103037824 */ /* 0x000fca00078e0205 */
[----:B------:R-:W-:Y:S01]  /*fad0*/  SHF.R.U64 R13, R2, UR7, R3 ;  /* 0x00000007020d7c19 */ /* 0x000fe20008001203 */
[----:B---3--:R-:W-:Y:S01]  /*fae0*/  IMAD.MOV R6, RZ, RZ, -R6 ;  /* 0x000000ffff067224 */ /* 0x008fe200078e0a06 */
[----:B-1----:R-:W-:-:S03]  /*faf0*/  I2FP.F32.U32 R2, R10 ;  /* 0x0000000a00027245 */ /* 0x002fc60000201000 */
[----:B0-----:R-:W-:Y:S02]  /*fb00*/  IMAD R19, R7, R6, R12 ;  /* 0x0000000607137224 */ /* 0x001fe400078e020c */
[----:B------:R-:W-:Y:S01]  /*fb10*/  FMUL R4, R2, UR8 ;  /* 0x0000000802047c20 */ /* 0x000fe20008400000 */
[----:B------:R-:W-:Y:S01]  /*fb20*/  SHF.R.U32.HI R2, RZ, UR7, R3 ;  /* 0x00000007ff027c19 */ /* 0x000fe20008011603 */
[----:B------:R-:W-:Y:S02]  /*fb30*/  ULDC UR7, c[0x0][0x658] ;  /* 0x0001960000077ab9 */ /* 0x000fe40000000800 */
[----:B------:R0:W1:Y:S01]  /*fb40*/  F2I.U32.TRUNC.NTZ R18, R4 ;  /* 0x0000000400127305 */ /* 0x000062000020f000 */
[--C-:B------:R-:W-:Y:S02]  /*fb50*/  SHF.R.U64 R16, R13, UR9, R2.reuse ;  /* 0x000000090d107c19 */ /* 0x100fe40008001202 */
[----:B------:R-:W-:-:S04]  /*fb60*/  SHF.R.U32.HI R3, RZ, UR9, R2 ;  /* 0x00000009ff037c19 */ /* 0x000fc80008011602 */
[--C-:B------:R-:W-:Y:S02]  /*fb70*/  SHF.R.U64 R14, R16, UR7, R3.reuse ;  /* 0x00000007100e7c19 */ /* 0x100fe40008001203 */
[----:B------:R-:W-:-:S03]  /*fb80*/  SHF.R.U32.HI R3, RZ, UR7, R3 ;  /* 0x00000007ff037c19 */ /* 0x000fc60008011603 */
[----:B------:R-:W-:Y:S01]  /*fb90*/  IMAD.MOV.U32 R2, RZ, RZ, R14 ;  /* 0x000000ffff027224 */ /* 0x000fe200078e000e */
[----:B0-2---:R-:W-:Y:S06]  /*fba0*/  @!P1 BRA `(.L_x_309) ;  /* 0x0000000000289947 */ /* 0x005fec0003800000 */
        /* <DEDUP_REMOVED lines=10> */
.L_x_309:
[----:B------:R-:W-:Y:S01]  /*fc50*/  ULDC UR7, c[0x0][0x648] ;  /* 0x0001920000077ab9 */ /* 0x000fe20000000800 */
[----:B-1----:R-:W-:Y:S01]  /*fc60*/  IMAD.MOV R18, RZ, RZ, -R18 ;  /* 0x000000ffff127224 */ /* 0x002fe200078e0a12 */
[----:B------:R-:W-:Y:S01]  /*fc70*/  SHF.R.U64 R3, R2, UR7, R3 ;  /* 0x0000000702037c19 */ /* 0x000fe20008001203 */
[----:B------:R-:W-:Y:S01]  /*fc80*/  ULDC UR7, c[0x0][0x638] ;  /* 0x00018e0000077ab9 */ /* 0x000fe20000000800 */
[----:B------:R-:W-:Y:S01]  /*fc90*/  LOP3.LUT R2, R16, UR6, RZ, 0xc0, !PT ;  /* 0x0000000610027c12 */ /* 0x000fe2000f8ec0ff */
[----:B------:R-:W-:Y:S01]  /*fca0*/  @P2 IMAD R19, R15, R18, R10 ;  /* 0x000000120f132224 */ /* 0x000fe200078e020a */
[----:B------:R-:W-:Y:S01]  /*fcb0*/  LOP3.LUT R13, R13, UR4, RZ, 0xc0, !PT ;  /* 0x000000040d0d7c12 */ /* 0x000fe2000f8ec0ff */
[----:B------:R-:W-:Y:S01]  /*fcc0*/  IMAD.MOV R5, RZ, RZ, -R3 ;  /* 0x000000ffff057224 */ /* 0x000fe200078e0a03 */
[----:B------:R-:W-:Y:S01]  /*fcd0*/  ULDC UR8, c[0x0][0x610] ;  /* 0x0001840000087ab9 */ /* 0x000fe20000000800 */
[----:B------:R-:W-:Y:S02]  /*fce0*/  IMAD R2, R3, UR5, R2 ;  /* 0x0000000503027c24 */ /* 0x000fe4000f8e0202 */
[----:B------:R-:W-:Y:S01]  /*fcf0*/  IMAD R14, R5, UR7, R14 ;  /* 0x00000007050e7c24 */ /* 0x000fe2000f8e020e */
[----:B------:R-:W-:Y:S01]  /*fd00*/  ULDC UR7, c[0x0][0x600] ;  /* 0x0001800000077ab9 */ /* 0x000fe20000000800 */
[----:B------:R-:W-:-:S02]  /*fd10*/  IMAD R5, R2, UR8, R19 ;  /* 0x0000000802057c24 */ /* 0x000fc4000f8e0213 */
[----:B------:R-:W-:Y:S02]  /*fd20*/  IMAD R14, R14, UR7, R13 ;  /* 0x000000070e0e7c24 */ /* 0x000fe4000f8e020d */
[----:B------:R-:W-:-:S03]  /*fd30*/  IMAD.MOV.U32 R2, RZ, RZ, 0x1 ;  /* 0x00000001ff027424 */ /* 0x000fc600078e00ff */
[----:B------:R-:W-:Y:S02]  /*fd40*/  SEL R6, R14, R5, !P2 ;  /* 0x000000050e067207 */ /* 0x000fe40005000000 */
[----:B------:R-:W-:-:S07]  /*fd50*/  SEL R5, R5, R14, !P2 ;  /* 0x0000000e05057207 */ /* 0x000fce0005000000 */
.L_x_307:
[----:B------:R-:W-:Y:S05]  /*fd60*/  BSYNC B1 ;  /* 0x0000000000017941 */ /* 0x000fea0003800000 */
.L_x_306:
[----:B------:R-:W-:-:S13]  /*fd70*/  LOP3.LUT P1, RZ, R2, 0xff, RZ, 0xc0, !PT ;  /* 0x000000ff02ff7812 */ /* 0x000fda000782c0ff */
[----:B------:R-:W-:Y:S05]  /*fd80*/  @P1 BRA `(.L_x_310) ;  /* 0xfffffff400301947 */ /* 0x000fea000383ffff */
[----:B------:R-:W-:Y:S05]  /*fd90*/  BSYNC B0 ;  /* 0x0000000000007941 */ /* 0x000fea0003800000 */
.L_x_298:
[----:B------:R-:W-:-:S03]  /*fda0*/  UMOV UR7, 0xffffffff ;  /* 0xffffffff00077882 */ /* 0x000fc60000000000 */
[----:B------:R-:W-:Y:S05]  /*fdb0*/  BRA.DIV UR7, `(.L_x_311) ;  /* 0x0000000e07207947 */ /* 0x000fea000b800000 */
[----:B------:R-:W-:-:S13]  /*fdc0*/  ELECT P0, URZ, PT ;  /* 0x00000000003f782f */ /* 0x000fda0003800000 */
.L_x_339:
[----:B------:R-:W-:Y:S04]  /*fdd0*/  BSSY B0, `(.L_x_312) ;  /* 0x00000aa000007945 */ /* 0x000fe80003800000 */
[----:B------:R-:W-:Y:S05]  /*fde0*/  @!P0 BRA `(.L_x_313) ;  /* 0x0000000800a08947 */ /* 0x000fea0003800000 */
[----:B------:R-:W-:-:S04]  /*fdf0*/  ULOP3.LUT UR7, UR13, 0x2, URZ, 0xfc, !UPT ;  /* 0x000000020d077892 */ /* 0x000fc8000f8efc3f */
[----:B------:R-:W-:-:S06]  /*fe00*/  UISETP.NE.AND UP0, UPT, UR7, 0x3, UPT ;  /* 0x000000030700788c */ /* 0x000fcc000bf05270 */
[----:B------:R-:W-:-:S13]  /*fe10*/  PLOP3.LUT P0, PT, PT, PT, UP0, 0x80, 0x0 ;  /* 0x000000000000781c */ /* 0x000fda0003f0f008 */
[----:B------:R-:W-:Y:S05]  /*fe20*/  @!P0 BRA `(.L_x_314) ;  /* 0x0000000000048947 */ /* 0x000fea0003800000 */
[----:B------:R-:W-:Y:S01]  /*fe30*/  BPT.TRAP 0x1 ;  /* 0x000000040000795c */ /* 0x000fe20000300000 */
.L_x_314:
[----:B------:R-:W0:Y:S01]  /*fe40*/  S2R R3, SR_CgaCtaId ;  /* 0x0000000000037919 */ /* 0x000e220000008800 */
[----:B------:R-:W-:-:S04]  /*fe50*/  MOV R2, 0x400 ;  /* 0x0000040000027802 */ /* 0x000fc80000000f00 */
[----:B0-----:R-:W-:Y:S02]  /*fe60*/  LEA R3, R3, R2, 0x18 ;  /* 0x0000000203037211 */ /* 0x001fe400078ec0ff */
[----:B------:R-:W-:-:S03]  /*fe70*/  SHF.L.U32 R2, R0, 0x1f, RZ ;  /* 0x0000001f00027819 */ /* 0x000fc600000006ff */
[----:B------:R-:W-:-:S04]  /*fe80*/  VIADD R3, R3, 0x90 ;  /* 0x0000009003037836 */ /* 0x000fc80000000000 */
[C---:B------:R-:W-:Y:S02]  /*fe90*/  IMAD R7, R8.reuse, 0x8, R3 ;  /* 0x0000000808077824 */ /* 0x040fe400078e0203 */
[----:B------:R-:W-:Y:S02]  /*fea0*/  VIADD R8, R8, 0x1 ;  /* 0x0000000108087836 */ /* 0x000fe40000000000 */
[----:B------:R-:W0:Y:S03]  /*feb0*/  SYNCS.PHASECHK.TRANS64.TRYWAIT P0, [R7+URZ], R2 ;  /* 0x00000002070075a7 */ /* 0x000e26000800017f */
[----:B------:R-:W-:-:S04]  /*fec0*/  ISETP.NE.AND P1, PT, R8, 0x12, PT ;  /* 0x000000120800780c */ /* 0x000fc80003f25270 */
[----:B------:R-:W-:Y:S02]  /*fed0*/  SEL R5, RZ, 0x1, P1 ;  /* 0x00000001ff057807 */ /* 0x000fe40000800000 */
[----:B------:R-:W-:Y:S02]  /*fee0*/  SEL R8, R8, RZ, P1 ;  /* 0x000000ff08087207 */ /* 0x000fe40000800000 */
[----:B------:R-:W-:-:S03]  /*fef0*/  LOP3.LUT R5, R0, R5, RZ, 0x3c, !PT ;  /* 0x0000000500057212 */ /* 0x000fc600078e3cff */
[----:B------:R-:W-:Y:S01]  /*ff00*/  IMAD R9, R8, 0x8, R3 ;  /* 0x0000000808097824 */ /* 0x000fe200078e0203 */
[----:B------:R-:W-:Y:S01]  /*ff10*/  SHF.L.U32 R4, R5, 0x1f, RZ ;  /* 0x0000001f05047819 */ /* 0x000fe200000006ff */
[----:B0-----:R-:W-:Y:S06]  /*ff20*/  @!P0 BRA `(.L_x_315) ;  /* 0x0000000800e88947 */ /* 0x001fec0003800000 */
.L_x_340:
[----:B------:R-:W1:Y:S01]  /*ff30*/  SYNCS.PHASECHK.TRANS64.TRYWAIT P0, [R9+URZ], R4 ;  /* 0x00000004090075a7 */ /* 0x000e62000800017f */
[----:B------:R-:W-:-:S05]  /*ff40*/  VIADD R0, R8, 0x1 ;  /* 0x0000000108007836 */ /* 0x000fca0000000000 */
[----:B------:R-:W-:-:S04]  /*ff50*/  ISETP.NE.AND P1, PT, R0, 0x12, PT ;  /* 0x000000120000780c */ /* 0x000fc80003f25270 */
[----:B0-----:R-:W-:Y:S02]  /*ff60*/  SEL R2, RZ, 0x1, P1 ;  /* 0x00000001ff027807 */ /* 0x001fe40000800000 */
[----:B------:R-:W-:Y:S02]  /*ff70*/  SEL R0, R0, RZ, P1 ;  /* 0x000000ff00007207 */ /* 0x000fe40000800000 */
[----:B------:R-:W-:-:S03]  /*ff80*/  LOP3.LUT R7, R5, R2, RZ, 0x3c, !PT ;  /* 0x0000000205077212 */ /* 0x000fc600078e3cff */
[----:B------:R-:W-:Y:S01]  /*ff90*/  IMAD R6, R0, 0x8, R3 ;  /* 0x0000000800067824 */ /* 0x000fe200078e0203 */
[----:B------:R-:W-:Y:S01]  /*ffa0*/  SHF.L.U32 R5, R7, 0x1f, RZ ;  /* 0x0000001f07057819 */ /* 0x000fe200000006ff */
[----:B-1----:R-:W-:Y:S06]  /*ffb0*/  @!P0 BRA `(.L_x_316) ;  /* 0x0000000800d88947 */ /* 0x002fec0003800000 */
.L_x_341:
[----:B------:R-:W1:Y:S01]  /*ffc0*/  SYNCS.PHASECHK.TRANS64.TRYWAIT P0, [R6+URZ], R5 ;  /* 0x00000005060075a7 */ /* 0x000e62000800017f */
[----:B------:R-:W-:-:S05]  /*ffd0*/  VIADD R0, R0, 0x1 ;  /* 0x0000000100007836 */ /* 0x000fca0000000000 */
[----:B------:R-:W-:-:S04]  /*ffe0*/  ISETP.NE.AND P1, PT, R0, 0x12, PT ;  /* 0x000000120000780c */ /* 0x000fc80003f25270 */
[----:B------:R-:W-:Y:S02]  /*fff0*/  SEL R2, RZ, 0x1, P1 ;  /* 0x00000001ff027807 */ /* 0x000fe40000800000 */
[----:B------:R-:W-:Y:S02]  /*10000*/  SEL R0, R0, RZ, P1 ;  /* 0x000000ff00007207 */ /* 0x000fe40000800000 */
[----:B------:R-:W-:-:S03]  /*10010*/  LOP3.LUT R7, R7, R2, RZ, 0x3c, !PT ;  /* 0x0000000207077212 */ /* 0x000fc600078e3cff */
[----:B0-----:R-:W-:Y:S01]  /*10020*/  IMAD R9, R0, 0x8, R3 ;  /* 0x0000000800097824 */ /* 0x001fe200078e0203 */
[----:B------:R-:W-:Y:S01]  /*10030*/  SHF.L.U32 R4, R7, 0x1f, RZ ;  /* 0x0000001f07047819 */ /* 0x000fe200000006ff */
[----:B-1----:R-:W-:Y:S06]  /*10040*/  @!P0 BRA `(.L_x_317) ;  /* 0x0000000800c88947 */ /* 0x002fec0003800000 */
.L_x_342:
        /* <DEDUP_REMOVED lines=9> */
.L_x_343:
        /* <DEDUP_REMOVED lines=9> */
.L_x_344:
        /* <DEDUP_REMOVED lines=9> */
.L_x_345:
        /* <DEDUP_REMOVED lines=9> */
.L_x_346:
        /* <DEDUP_REMOVED lines=9> */
.L_x_347:
        /* <DEDUP_REMOVED lines=9> */
.L_x_348:
        /* <DEDUP_REMOVED lines=9> */
.L_x_349:
        /* <DEDUP_REMOVED lines=9> */
.L_x_350:
        /* <DEDUP_REMOVED lines=9> */
.L_x_351:
        /* <DEDUP_REMOVED lines=9> */
.L_x_352:
        /* <DEDUP_REMOVED lines=9> */
.L_x_353:
        /* <DEDUP_REMOVED lines=9> */
.L_x_354:
        /* <DEDUP_REMOVED lines=9> */
.L_x_355:
[----:B------:R-:W1:Y:S01]  /*107a0*/  SYNCS.PHASECHK.TRANS64.TRYWAIT P0, [R6+URZ], R5 ;  /* 0x00000005060075a7 */ /* 0x000e62000800017f */
[----:B------:R-:W-:-:S05]  /*107b0*/  VIADD R0, R0, 0x1 ;  /* 0x0000000100007836 */ /* 0x000fca0000000000 */
[----:B------:R-:W-:-:S04]  /*107c0*/  ISETP.NE.AND P1, PT, R0, 0x12, PT ;  /* 0x000000120000780c */ /* 0x000fc80003f25270 */
[----:B------:R-:W-:Y:S02]  /*107d0*/  SEL R2, RZ, 0x1, P1 ;  /* 0x00000001ff027807 */ /* 0x000fe40000800000 */
[----:B------:R-:W-:Y:S02]  /*107e0*/  SEL R0, R0, RZ, P1 ;  /* 0x000000ff00007207 */ /* 0x000fe40000800000 */
[----:B------:R-:W-:Y:S01]  /*107f0*/  LOP3.LUT R2, R7, R2, RZ, 0x3c, !PT ;  /* 0x0000000207027212 */ /* 0x000fe200078e3cff */
[----:B-1----:R-:W-:Y:S06]  /*10800*/  @!P0 BRA `(.L_x_331) ;  /* 0x0000000400f08947 */ /* 0x002fec0003800000 */
.L_x_356:
[----:B------:R-:W-:Y:S01]  /*10810*/  IMAD R3, R0, 0x8, R3 ;  /* 0x0000000800037824 */ /* 0x000fe200078e0203 */
[----:B------:R-:W-:-:S07]  /*10820*/  SHF.L.U32 R0, R2, 0x1f, RZ ;  /* 0x0000001f02007819 */ /* 0x000fce00000006ff */
.L_x_332:
[----:B--2---:R2:W3:Y:S02]  /*10830*/  SYNCS.PHASECHK.TRANS64.TRYWAIT P0, [R3+URZ], R0 ;  /* 0x00000000030075a7 */ /* 0x0044e4000800017f */
[----:B---3--:R-:W-:Y:S05]  /*10840*/  @!P0 NANOSLEEP.SYNCS 0x989680 ;  /* 0x009896800000895d */ /* 0x008fea0003900000 */
[----:B------:R-:W3:Y:S02]  /*10850*/  @!P0 SYNCS.PHASECHK.TRANS64 P0, [R3+URZ], R0 ;  /* 0x00000000030085a7 */ /* 0x000ee4000800007f */
[----:B---3--:R-:W-:Y:S05]  /*10860*/  @!P0 BRA `(.L_x_332) ;  /* 0xfffffffc00f08947 */ /* 0x008fea000383ffff */
.L_x_313:
[----:B------:R-:W-:Y:S05]  /*10870*/  BSYNC B0 ;  /* 0x0000000000007941 */ /* 0x000fea0003800000 */
.L_x_312:
[----:B------:R-:W-:Y:S05]  /*10880*/  EXIT ;  /* 0x000000000000794d */ /* 0x000fea0003800000 */
.L_x_18:
[----:B-1----:R-:W-:-:S04]  /*10890*/  IMAD.U32 R3, RZ, RZ, UR6 ;  /* 0x00000006ff037e24 */ /* 0x002fc8000f8e00ff */
[----:B------:R1:W2:Y:S03]  /*108a0*/  SYNCS.PHASECHK.TRANS64.TRYWAIT P0, [R3+URZ], R0 ;  /* 0x00000000030075a7 */ /* 0x0002a6000800017f */
[----:B--2---:R-:W-:Y:S05]  /*108b0*/  @!P0 NANOSLEEP.SYNCS 0x989680 ;  /* 0x009896800000895d */ /* 0x004fea0003900000 */
[----:B------:R-:W2:Y:S02]  /*108c0*/  @!P0 SYNCS.PHASECHK.TRANS64 P0, [R3+URZ], R0 ;  /* 0x00000000030085a7 */ /* 0x000ea4000800007f */
[----:B--2---:R-:W-:Y:S05]  /*108d0*/  @!P0 BRA `(.L_x_18) ;  /* 0xfffffffc00ec8947 */ /* 0x004fea000383ffff */
[----:B------:R-:W-:Y:S05]  /*108e0*/  BRA `(.L_x_17) ;  /* 0xffffff1400187947 */ /* 0x000fea000383ffff */
.L_x_24:
[----:B-----5:R1:W-:Y:S02]  /*108f0*/  STL [R1+0x88], R0 ;  /* 0x0000880001007387 */ /* 0x0203e40000100800 */
[----:B-1----:R-:W-:-:S04]  /*10900*/  IMAD.U32 R0, RZ, RZ, UR9 ;  /* 0x00000009ff007e24 */ /* 0x002fc8000f8e00ff */
[----:B------:R1:W3:Y:S03]  /*10910*/  SYNCS.PHASECHK.TRANS64.TRYWAIT P0, [R0+URZ], R229 ;  /* 0x000000e5000075a7 */ /* 0x0002e6000800017f */
[----:B---3--:R-:W-:Y:S05]  /*10920*/  @!P0 NANOSLEEP.SYNCS 0x989680 ;  /* 0x009896800000895d */ /* 0x008fea0003900000 */
[----:B------:R1:W3:Y:S02]  /*10930*/  @!P0 SYNCS.PHASECHK.TRANS64 P0, [R0+URZ], R229 ;  /* 0x000000e5000085a7 */ /* 0x0002e4000800007f */
[----:B-1----:R1:W5:Y:S02]  /*10940*/  LDL.LU R0, [R1+0x88] ;  /* 0x0000880001007983 */ /* 0x0023640000300800 */
[----:B-1-3--:R-:W-:Y:S05]  /*10950*/  @!P0 BRA `(.L_x_24) ;  /* 0xfffffffc00e48947 */ /* 0x00afea000383ffff */
[----:B------:R-:W-:Y:S05]  /*10960*/  BRA `(.L_x_23) ;  /* 0xffffff2400787947 */ /* 0x000fea000383ffff */
.L_x_299:
[----:B------:R-:W-:Y:S01]  /*10970*/  BSSY B1, `(.L_x_333) ;  /* 0x0000006000017945 */ /* 0x000fe20003800000 */
[----:B------:R-:W-:-:S07]  /*10980*/  IMAD.MOV.U32 R2, RZ, RZ, -0x1 ;  /* 0xffffffffff027424 */ /* 0x000fce00078e00ff */
[----:B------:R-:W-:Y:S05]  /*10990*/  WARPSYNC.COLLECTIVE R2, `(.L_x_334) ;  /* 0x00000000020c7348 */ /* 0x000fea0003c00000 */
[----:B------:R-:W-:Y:S02]  /*109a0*/  ELECT P1, UR62, PT ;  /* 0x00000000003e782f */ /* 0x000fe40003820000 */
[----:B------:R-:W-:Y:S01]  /*109b0*/  MOV R2, UR62 ;  /* 0x0000003e00027c02 */ /* 0x000fe20008000f00 */
[----:B------:R-:W-:Y:S10]  /*109c0*/  ENDCOLLECTIVE ;  /* 0x000000000000791b */ /* 0x000ff40003800000 */
.L_x_334:
[----:B------:R-:W-:Y:S05]  /*109d0*/  BSYNC B1 ;  /* 0x0000000000017941 */ /* 0x000fea0003800000 */
.L_x_333:
[----:B------:R-:W-:Y:S05]  /*109e0*/  BRA `(.L_x_335) ;  /* 0xffffffe800247947 */ /* 0x000fea000383ffff */
.L_x_302:
[----:B-1----:R1:W2:Y:S02]  /*109f0*/  SYNCS.PHASECHK.TRANS64.TRYWAIT P1, [R13+URZ+0x90], R4 ;  /* 0x000090040d0075a7 */ /* 0x0022a4000802017f */
[----:B--2---:R-:W-:Y:S05]  /*10a00*/  @!P1 NANOSLEEP.SYNCS 0x989680 ;  /* 0x009896800000995d */ /* 0x004fea0003900000 */
[----:B------:R-:W2:Y:S02]  /*10a10*/  @!P1 SYNCS.PHASECHK.TRANS64 P1, [R13+URZ+0x90], R4 ;  /* 0x000090040d0095a7 */ /* 0x000ea4000802007f */
[----:B--2---:R-:W-:Y:S05]  /*10a20*/  @!P1 BRA `(.L_x_302) ;  /* 0xfffffffc00f09947 */ /* 0x004fea000383ffff */
[----:B------:R-:W-:Y:S05]  /*10a30*/  BRA `(.L_x_336) ;  /* 0xffffffe800587947 */ /* 0x000fea000383ffff */
.L_x_311:
[----:B------:R-:W-:Y:S01]  /*10a40*/  BSSY B0, `(.L_x_337) ;  /* 0x0000006000007945 */ /* 0x000fe20003800000 */
[----:B------:R-:W-:-:S07]  /*10a50*/  IMAD.MOV.U32 R2, RZ, RZ, -0x1 ;  /* 0xffffffffff027424 */ /* 0x000fce00078e00ff */
[----:B------:R-:W-:Y:S05]  /*10a60*/  WARPSYNC.COLLECTIVE R2, `(.L_x_338) ;  /* 0x00000000020c7348 */ /* 0x000fea0003c00000 */
[----:B------:R-:W-:Y:S02]  /*10a70*/  ELECT P1, UR62, PT ;  /* 0x00000000003e782f */ /* 0x000fe40003820000 */
[----:B------:R-:W-:Y:S01]  /*10a80*/  MOV R2, UR62 ;  /* 0x0000003e00027c02 */ /* 0x000fe20008000f00 */
[----:B------:R-:W-:Y:S10]  /*10a90*/  ENDCOLLECTIVE ;  /* 0x000000000000791b */ /* 0x000ff40003800000 */
.L_x_338:
[----:B------:R-:W-:Y:S05]  /*10aa0*/  BSYNC B0 ;  /* 0x0000000000007941 */ /* 0x000fea0003800000 */
.L_x_337:
[----:B------:R-:W-:Y:S01]  /*10ab0*/  PLOP3.LUT P0, PT, P1, PT, PT, 0x80, 0x0 ;  /* 0x000000000000781c */ /* 0x000fe20000f0f070 */
[----:B------:R-:W-:-:S12]  /*10ac0*/  BRA `(.L_x_339) ;  /* 0xfffffff000c07947 */ /* 0x000fd8000383ffff */
.L_x_315:
[----:B0-----:R0:W1:Y:S02]  /*10ad0*/  SYNCS.PHASECHK.TRANS64.TRYWAIT P0, [R7+URZ], R2 ;  /* 0x00000002070075a7 */ /* 0x001064000800017f */
[----:B-1----:R-:W-:Y:S05]  /*10ae0*/  @!P0 NANOSLEEP.SYNCS 0x989680 ;  /* 0x009896800000895d */ /* 0x002fea0003900000 */
[----:B------:R-:W1:Y:S02]  /*10af0*/  @!P0 SYNCS.PHASECHK.TRANS64 P0, [R7+URZ], R2 ;  /* 0x00000002070085a7 */ /* 0x000e64000800007f */
[----:B-1----:R-:W-:Y:S05]  /*10b00*/  @!P0 BRA `(.L_x_315) ;  /* 0xfffffffc00f08947 */ /* 0x002fea000383ffff */
[----:B------:R-:W-:Y:S05]  /*10b10*/  BRA `(.L_x_340) ;  /* 0xfffffff400047947 */ /* 0x000fea000383ffff */
.L_x_316:
[----:B0-----:R0:W1:Y:S02]  /*10b20*/  SYNCS.PHASECHK.TRANS64.TRYWAIT P0, [R9+URZ], R4 ;  /* 0x00000004090075a7 */ /* 0x001064000800017f */
[----:B-1----:R-:W-:Y:S05]  /*10b30*/  @!P0 NANOSLEEP.SYNCS 0x989680 ;  /* 0x009896800000895d */ /* 0x002fea0003900000 */
[----:B------:R-:W1:Y:S02]  /*10b40*/  @!P0 SYNCS.PHASECHK.TRANS64 P0, [R9+URZ], R4 ;  /* 0x00000004090085a7 */ /* 0x000e64000800007f */
[----:B-1----:R-:W-:Y:S05]  /*10b50*/  @!P0 BRA `(.L_x_316) ;  /* 0xfffffffc00f08947 */ /* 0x002fea000383ffff */
[----:B------:R-:W-:Y:S05]  /*10b60*/  BRA `(.L_x_341) ;  /* 0xfffffff400147947 */ /* 0x000fea000383ffff */
.L_x_317:
[----:B0-----:R0:W1:Y:S02]  /*10b70*/  SYNCS.PHASECHK.TRANS64.TRYWAIT P0, [R6+URZ], R5 ;  /* 0x00000005060075a7 */ /* 0x001064000800017f */
[----:B-1----:R-:W-:Y:S05]  /*10b80*/  @!P0 NANOSLEEP.SYNCS 0x989680 ;  /* 0x009896800000895d */ /* 0x002fea0003900000 */
[----:B------:R-:W1:Y:S02]  /*10b90*/  @!P0 SYNCS.PHASECHK.TRANS64 P0, [R6+URZ], R5 ;  /* 0x00000005060085a7 */ /* 0x000e64000800007f */
[----:B-1----:R-:W-:Y:S05]  /*10ba0*/  @!P0 BRA `(.L_x_317) ;  /* 0xfffffffc00f08947 */ /* 0x002fea000383ffff */
[----:B------:R-:W-:Y:S05]  /*10bb0*/  BRA `(.L_x_342) ;  /* 0xfffffff400247947 */ /* 0x000fea000383ffff */
.L_x_318:
[----:B0-----:R0:W1:Y:S02]  /*10bc0*/  SYNCS.PHASECHK.TRANS64.TRYWAIT P0, [R9+URZ], R4 ;  /* 0x00000004090075a7 */ /* 0x001064000800017f */
[----:B-1----:R-:W-:Y:S05]  /*10bd0*/  @!P0 NANOSLEEP.SYNCS 0x989680 ;  /* 0x009896800000895d */ /* 0x002fea0003900000 */
[----:B------:R-:W1:Y:S02]  /*10be0*/  @!P0 SYNCS.PHASECHK.TRANS64 P0, [R9+URZ], R4 ;  /* 0x00000004090085a7 */ /* 0x000e64000800007f */
[----:B-1----:R-:W-:Y:S05]  /*10bf0*/  @!P0 BRA `(.L_x_318) ;  /* 0xfffffffc00f08947 */ /* 0x002fea000383ffff */
[----:B------:R-:W-:Y:S05]  /*10c00*/  BRA `(.L_x_343) ;  /* 0xfffffff400347947 */ /* 0x000fea000383ffff */
.L_x_319:
[----:B0-----:R0:W1:Y:S02]  /*10c10*/  SYNCS.PHASECHK.TRANS64.TRYWAIT P0, [R6+URZ], R5 ;  /* 0x00000005060075a7 */ /* 0x001064000800017f */
[----:B-1----:R-:W-:Y:S05]  /*10c20*/  @!P0 NANOSLEEP.SYNCS 0x989680 ;  /* 0x009896800000895d */ /* 0x002fea0003900000 */
[----:B------:R-:W1:Y:S02]  /*10c30*/  @!P0 SYNCS.PHASECHK.TRANS64 P0, [R6+URZ], R5 ;  /* 0x00000005060085a7 */ /* 0x000e64000800007f */
[----:B-1----:R-:W-:Y:S05]  /*10c40*/  @!P0 BRA `(.L_x_319) ;  /* 0xfffffffc00f08947 */ /* 0x002fea000383ffff */
[----:B------:R-:W-:Y:S05]  /*10c50*/  BRA `(.L_x_344) ;  /* 0xfffffff400447947 */ /* 0x000fea000383ffff */
.L_x_320:
[----:B0-----:R0:W1:Y:S02]  /*10c60*/  SYNCS.PHASECHK.TRANS64.TRYWAIT P0, [R9+URZ], R4 ;  /* 0x00000004090075a7 */ /* 0x001064000800017f */
[----:B-1----:R-:W-:Y:S05]  /*10c70*/  @!P0 NANOSLEEP.SYNCS 0x989680 ;  /* 0x009896800000895d */ /* 0x002fea0003900000 */
[----:B------:R-:W1:Y:S02]  /*10c80*/  @!P0 SYNCS.PHASECHK.TRANS64 P0, [R9+URZ], R4 ;  /* 0x00000004090085a7 */ /* 0x000e64000800007f */
[----:B-1----:R-:W-:Y:S05]  /*10c90*/  @!P0 BRA `(.L_x_320) ;  /* 0xfffffffc00f08947 */ /* 0x002fea000383ffff */
[----:B------:R-:W-:Y:S05]  /*10ca0*/  BRA `(.L_x_345) ;  /* 0xfffffff400547947 */ /* 0x000fea000383ffff */
.L_x_321:
[----:B0-----:R0:W1:Y:S02]  /*10cb0*/  SYNCS.PHASECHK.TRANS64.TRYWAIT P0, [R6+URZ], R5 ;  /* 0x00000005060075a7 */ /* 0x001064000800017f */
[----:B-1----:R-:W-:Y:S05]  /*10cc0*/  @!P0 NANOSLEEP.SYNCS 0x989680 ;  /* 0x009896800000895d */ /* 0x002fea0003900000 */
[----:B------:R-:W1:Y:S02]  /*10cd0*/  @!P0 SYNCS.PHASECHK.TRANS64 P0, [R6+URZ], R5 ;  /* 0x00000005060085a7 */ /* 0x000e64000800007f */
[----:B-1----:R-:W-:Y:S05]  /*10ce0*/  @!P0 BRA `(.L_x_321) ;  /* 0xfffffffc00f08947 */ /* 0x002fea000383ffff */
[----:B------:R-:W-:Y:S05]  /*10cf0*/  BRA `(.L_x_346) ;  /* 0xfffffff400647947 */ /* 0x000fea000383ffff */
.L_x_322:
[----:B0-----:R0:W1:Y:S02]  /*10d00*/  SYNCS.PHASECHK.TRANS64.TRYWAIT P0, [R9+URZ], R4 ;  /* 0x00000004090075a7 */ /* 0x001064000800017f */
[----:B-1----:R-:W-:Y:S05]  /*10d10*/  @!P0 NANOSLEEP.SYNCS 0x989680 ;  /* 0x009896800000895d */ /* 0x002fea0003900000 */
[----:B------:R-:W1:Y:S02]  /*10d20*/  @!P0 SYNCS.PHASECHK.TRANS64 P0, [R9+URZ], R4 ;  /* 0x00000004090085a7 */ /* 0x000e64000800007f */
[----:B-1----:R-:W-:Y:S05]  /*10d30*/  @!P0 BRA `(.L_x_322) ;  /* 0xfffffffc00f08947 */ /* 0x002fea000383ffff */
[----:B------:R-:W-:Y:S05]  /*10d40*/  BRA `(.L_x_347) ;  /* 0xfffffff400747947 */ /* 0x000fea000383ffff */
.L_x_323:
[----:B0-----:R0:W1:Y:S02]  /*10d50*/  SYNCS.PHASECHK.TRANS64.TRYWAIT P0, [R6+URZ], R5 ;  /* 0x00000005060075a7 */ /* 0x001064000800017f */
[----:B-1----:R-:W-:Y:S05]  /*10d60*/  @!P0 NANOSLEEP.SYNCS 0x989680 ;  /* 0x009896800000895d */ /* 0x002fea0003900000 */
[----:B------:R-:W1:Y:S02]  /*10d70*/  @!P0 SYNCS.PHASECHK.TRANS64 P0, [R6+URZ], R5 ;  /* 0x00000005060085a7 */ /* 0x000e64000800007f */
[----:B-1----:R-:W-:Y:S05]  /*10d80*/  @!P0 BRA `(.L_x_323) ;  /* 0xfffffffc00f08947 */ /* 0x002fea000383ffff */
[----:B------:R-:W-:Y:S05]  /*10d90*/  BRA `(.L_x_348) ;  /* 0xfffffff400847947 */ /* 0x000fea000383ffff */
.L_x_324:
[----:B0-----:R0:W1:Y:S02]  /*10da0*/  SYNCS.PHASECHK.TRANS64.TRYWAIT P0, [R9+URZ], R4 ;  /* 0x00000004090075a7 */ /* 0x001064000800017f */
[----:B-1----:R-:W-:Y:S05]  /*10db0*/  @!P0 NANOSLEEP.SYNCS 0x989680 ;  /* 0x009896800000895d */ /* 0x002fea0003900000 */
[----:B------:R-:W1:Y:S02]  /*10dc0*/  @!P0 SYNCS.PHASECHK.TRANS64 P0, [R9+URZ], R4 ;  /* 0x00000004090085a7 */ /* 0x000e64000800007f */
[----:B-1----:R-:W-:Y:S05]  /*10dd0*/  @!P0 BRA `(.L_x_324) ;  /* 0xfffffffc00f08947 */ /* 0x002fea000383ffff */
[----:B------:R-:W-:Y:S05]  /*10de0*/  BRA `(.L_x_349) ;  /* 0xfffffff400947947 */ /* 0x000fea000383ffff */
.L_x_325:
[----:B0-----:R0:W1:Y:S02]  /*10df0*/  SYNCS.PHASECHK.TRANS64.TRYWAIT P0, [R6+URZ], R5 ;  /* 0x00000005060075a7 */ /* 0x001064000800017f */
[----:B-1----:R-:W-:Y:S05]  /*10e00*/  @!P0 NANOSLEEP.SYNCS 0x989680 ;  /* 0x009896800000895d */ /* 0x002fea0003900000 */
[----:B------:R-:W1:Y:S02]  /*10e10*/  @!P0 SYNCS.PHASECHK.TRANS64 P0, [R6+URZ], R5 ;  /* 0x00000005060085a7 */ /* 0x000e64000800007f */
[----:B-1----:R-:W-:Y:S05]  /*10e20*/  @!P0 BRA `(.L_x_325) ;  /* 0xfffffffc00f08947 */ /* 0x002fea000383ffff */
[----:B------:R-:W-:Y:S05]  /*10e30*/  BRA `(.L_x_350) ;  /* 0xfffffff400a47947 */ /* 0x000fea000383ffff */
.L_x_326:
[----:B0-----:R0:W1:Y:S02]  /*10e40*/  SYNCS.PHASECHK.TRANS64.TRYWAIT P0, [R9+URZ], R4 ;  /* 0x00000004090075a7 */ /* 0x001064000800017f */
[----:B-1----:R-:W-:Y:S05]  /*10e50*/  @!P0 NANOSLEEP.SYNCS 0x989680 ;  /* 0x009896800000895d */ /* 0x002fea0003900000 */
[----:B------:R-:W1:Y:S02]  /*10e60*/  @!P0 SYNCS.PHASECHK.TRANS64 P0, [R9+URZ], R4 ;  /* 0x00000004090085a7 */ /* 0x000e64000800007f */
[----:B-1----:R-:W-:Y:S05]  /*10e70*/  @!P0 BRA `(.L_x_326) ;  /* 0xfffffffc00f08947 */ /* 0x002fea000383ffff */
[----:B------:R-:W-:Y:S05]  /*10e80*/  BRA `(.L_x_351) ;  /* 0xfffffff400b47947 */ /* 0x000fea000383ffff */
.L_x_327:
[----:B0-----:R0:W1:Y:S02]  /*10e90*/  SYNCS.PHASECHK.TRANS64.TRYWAIT P0, [R6+URZ], R5 ;  /* 0x00000005060075a7 */ /* 0x001064000800017f */
[----:B-1----:R-:W-:Y:S05]  /*10ea0*/  @!P0 NANOSLEEP.SYNCS 0x989680 ;  /* 0x009896800000895d */ /* 0x002fea0003900000 */
[----:B------:R-:W1:Y:S02]  /*10eb0*/  @!P0 SYNCS.PHASECHK.TRANS64 P0, [R6+URZ], R5 ;  /* 0x00000005060085a7 */ /* 0x000e64000800007f */
[----:B-1----:R-:W-:Y:S05]  /*10ec0*/  @!P0 BRA `(.L_x_327) ;  /* 0xfffffffc00f08947 */ /* 0x002fea000383ffff */
[----:B------:R-:W-:Y:S05]  /*10ed0*/  BRA `(.L_x_352) ;  /* 0xfffffff400c47947 */ /* 0x000fea000383ffff */
.L_x_328:
[----:B0-----:R0:W1:Y:S02]  /*10ee0*/  SYNCS.PHASECHK.TRANS64.TRYWAIT P0, [R9+URZ], R4 ;  /* 0x00000004090075a7 */ /* 0x001064000800017f */
[----:B-1----:R-:W-:Y:S05]  /*10ef0*/  @!P0 NANOSLEEP.SYNCS 0x989680 ;  /* 0x009896800000895d */ /* 0x002fea0003900000 */
[----:B------:R-:W1:Y:S02]  /*10f00*/  @!P0 SYNCS.PHASECHK.TRANS64 P0, [R9+URZ], R4 ;  /* 0x00000004090085a7 */ /* 0x000e64000800007f */
[----:B-1----:R-:W-:Y:S05]  /*10f10*/  @!P0 BRA `(.L_x_328) ;  /* 0xfffffffc00f08947 */ /* 0x002fea000383ffff */
[----:B------:R-:W-:Y:S05]  /*10f20*/  BRA `(.L_x_353) ;  /* 0xfffffff400d47947 */ /* 0x000fea000383ffff */
.L_x_329:
[----:B0-----:R0:W1:Y:S02]  /*10f30*/  SYNCS.PHASECHK.TRANS64.TRYWAIT P0, [R6+URZ], R5 ;  /* 0x00000005060075a7 */ /* 0x001064000800017f */
[----:B-1----:R-:W-:Y:S05]  /*10f40*/  @!P0 NANOSLEEP.SYNCS 0x989680 ;  /* 0x009896800000895d */ /* 0x002fea0003900000 */
[----:B------:R-:W1:Y:S02]  /*10f50*/  @!P0 SYNCS.PHASECHK.TRANS64 P0, [R6+URZ], R5 ;  /* 0x00000005060085a7 */ /* 0x000e64000800007f */
[----:B-1----:R-:W-:Y:S05]  /*10f60*/  @!P0 BRA `(.L_x_329) ;  /* 0xfffffffc00f08947 */ /* 0x002fea000383ffff */
[----:B------:R-:W-:Y:S05]  /*10f70*/  BRA `(.L_x_354) ;  /* 0xfffffff400e47947 */ /* 0x000fea000383ffff */
.L_x_330:
[----:B0-----:R0:W1:Y:S02]  /*10f80*/  SYNCS.PHASECHK.TRANS64.TRYWAIT P0, [R9+URZ], R4 ;  /* 0x00000004090075a7 */ /* 0x001064000800017f */
[----:B-1----:R-:W-:Y:S05]  /*10f90*/  @!P0 NANOSLEEP.SYNCS 0x989680 ;  /* 0x009896800000895d */ /* 0x002fea0003900000 */
[----:B------:R-:W1:Y:S02]  /*10fa0*/  @!P0 SYNCS.PHASECHK.TRANS64 P0, [R9+URZ], R4 ;  /* 0x00000004090085a7 */ /* 0x000e64000800007f */
[----:B-1----:R-:W-:Y:S05]  /*10fb0*/  @!P0 BRA `(.L_x_330) ;  /* 0xfffffffc00f08947 */ /* 0x002fea000383ffff */
[----:B------:R-:W-:Y:S05]  /*10fc0*/  BRA `(.L_x_355) ;  /* 0xfffffff400f47947 */ /* 0x000fea000383ffff */
.L_x_331:
[----:B-1----:R1:W2:Y:S02]  /*10fd0*/  SYNCS.PHASECHK.TRANS64.TRYWAIT P0, [R6+URZ], R5 ;  /* 0x00000005060075a7 */ /* 0x0022a4000800017f */
[----:B--2---:R-:W-:Y:S05]  /*10fe0*/  @!P0 NANOSLEEP.SYNCS 0x989680 ;  /* 0x009896800000895d */ /* 0x004fea0003900000 */
[----:B------:R-:W2:Y:S02]  /*10ff0*/  @!P0 SYNCS.PHASECHK.TRANS64 P0, [R6+URZ], R5 ;  /* 0x00000005060085a7 */ /* 0x000ea4000800007f */
[----:B--2---:R-:W-:Y:S05]  /*11000*/  @!P0 BRA `(.L_x_331) ;  /* 0xfffffffc00f08947 */ /* 0x004fea000383ffff */
[----:B------:R-:W-:Y:S05]  /*11010*/  BRA `(.L_x_356) ;  /* 0xfffffff400fc7947 */ /* 0x000fea000383ffff */
.L_x_357:
[----:B------:R-:W-:-:S00]  /*11020*/  BRA `(.L_x_357) ;  /* 0xfffffffc00fc7947 */ /* 0x000fc0000383ffff */
[----:B------:R-:W-:-:S00]  /*11030*/  NOP ;  /* 0x0000000000007918 */ /* 0x000fc00000000000 */
        /* <DEDUP_REMOVED lines=12> */
.L_x_358:


//--------------------- .nv.shared._ZN7cutlass13device_kernelINS_4gemm6kernel13GemmUniversalIN4cute5tupleIJiiiiEEENS1_10collective13CollectiveMmaINS1_37MainloopSm90TmaGmmaWarpSpecializedFP8ILi18ENS5_IJNS4_1CILi1EEESB_SB_EEENS1_35KernelTmaWarpSpecializedCooperativeEEENS5_IJNSA_ILi128EEENSA_ILi256EEENSA_ILi32EEEEEENS_12float_e5m2_tENS5_IJlSB_lEEESJ_SK_NS4_8TiledMMAINS4_8MMA_AtomIJNS4_4SM904GMMA31MMA_64x256x32_F32E5M2E5M2_SS_TNILNSO_7ScaleInE1ELSQ_1EEEEEENS4_6LayoutINS5_IJNSA_ILi2EEESB_SB_EEENS5_IJSB_NSA_ILi0EEESW_EEEEENS5_IJNS4_10UnderscoreESZ_SZ_EEEEENS4_13SM90_TMA_LOADENS4_14ComposedLayoutINS4_7SwizzleILi1ELi4ELi3EEENS4_18smem_ptr_flag_bitsILi8EEENST_INS5_IJNSA_ILi8EEESH_EEENS5_IJSH_SB_EEEEEEEvNS4_8identityES12_S1C_vS1D_EENS_8epilogue10collective6detail29Sm90TmaWarpSpecializedAdapterINS1G_15DefaultEpilogueISJ_SK_SK_NS1F_6thread17LinearCombinationISJ_Li1EffLNS1K_9ScaleType4KindE0ELNS_15FloatRoundStyleE2ESJ_EENS1_15EpilogueDefaultEEEEEvvEEEEvNT_6ParamsE --------------------------
	.section	.nv.shared._ZN7cutlass13device_kernelINS_4gemm6kernel13GemmUniversalIN4cute5tupleIJiiiiEEENS1_10collective13CollectiveMmaINS1_37MainloopSm90TmaGmmaWarpSpecializedFP8ILi18ENS5_IJNS4_1CILi1EEESB_SB_EEENS1_35KernelTmaWarpSpecializedCooperativeEEENS5_IJNSA_ILi128EEENSA_ILi256EEENSA_ILi32EEEEEENS_12float_e5m2_tENS5_IJlSB_lEEESJ_SK_NS4_8TiledMMAINS4_8MMA_AtomIJNS4_4SM904GMMA31MMA_64x256x32_F32E5M2E5M2_SS_TNILNSO_7ScaleInE1ELSQ_1EEEEEENS4_6LayoutINS5_IJNSA_ILi2EEESB_SB_EEENS5_IJSB_NSA_ILi0EEESW_EEEEENS5_IJNS4_10UnderscoreESZ_SZ_EEEEENS4_13SM90_TMA_LOADENS4_14ComposedLayoutINS4_7SwizzleILi1ELi4ELi3EEENS4_18smem_ptr_flag_bitsILi8EEENST_INS5_IJNSA_ILi8EEESH_EEENS5_IJSH_SB_EEEEEEEvNS4_8identityES12_S1C_vS1D_EENS_8epilogue10collective6detail29Sm90TmaWarpSpecializedAdapterINS1G_15DefaultEpilogueISJ_SK_SK_NS1F_6thread17LinearCombinationISJ_Li1EffLNS1K_9ScaleType4KindE0ELNS_15FloatRoundStyleE2ESJ_EENS1_15EpilogueDefaultEEEEEvvEEEEvNT_6ParamsE,"aw",@nobits
	.sectionflags	@""
	.align	16
	.zero		1024


//--------------------- .nv.shared.reserved.0     --------------------------
	.section	.nv.shared.reserved.0,"aw",@nobits
	.weak		__nv_reservedSMEM_offset_0_alias
	.size		__nv_reservedSMEM_offset_0_alias, 0, 0
	.other		__nv_reservedSMEM_offset_0_alias,@"STO_CUDA_RESERVED_SHARED STV_DEFAULT"
__nv_reservedSMEM_offset_0_alias:
	.zero		0


//--------------------- .nv.global                --------------------------
	.section	.nv.global,"aw",@nobits
.nv.global:
	.type		_ZN39_INTERNAL_a7caaddc_4_k_cu_d5f22101_42634cute1_E,@object
	.size		_ZN39_INTERNAL_a7caaddc_4_k_cu_d5f22101_42634cute1_E,(_ZN39_INTERNAL_a7caaddc_4_k_cu_d5f22101_42634cuda3std3__45__cpo6cbeginE - _ZN39_INTERNAL_a7caaddc_4_k_cu_d5f22101_42634cute1_E)
_ZN39_INTERNAL_a7caaddc_4_k_cu_d5f22101_42634cute1_E:
	.zero		1
	.type		_ZN39_INTERNAL_a7caaddc_4_k_cu_d5f22101_42634cuda3std3__45__cpo6cbeginE,@object
	.size		_ZN39_INTERNAL_a7caaddc_4_k_cu_d5f22101_42634cuda3std3__45__cpo6cbeginE,(_ZN39_INTERNAL_a7caaddc_4_k_cu_d5f22101_42634cuda3std3__48in_placeE - _ZN39_INTERNAL_a7caaddc_4_k_cu_d5f22101_42634cuda3std3__45__cpo6cbeginE)
_ZN39_INTERNAL_a7caaddc_4_k_cu_d5f22101_42634cuda3std3__45__cpo6cbeginE:
	.zero		1
	.type		_ZN39_INTERNAL_a7caaddc_4_k_cu_d5f22101_42634cuda3std3__48in_placeE,@object
	.size		_ZN39_INTERNAL_a7caaddc_4_k_cu_d5f22101_42634cuda3std3__48in_placeE,(_ZN39_INTERNAL_a7caaddc_4_k_cu_d5f22101_42634cuda3std6ranges3__45__cpo9iter_moveE - _ZN39_INTERNAL_a7caaddc_4_k_cu_d5f22101_42634cuda3std3__48in_placeE)
_ZN39_INTERNAL_a7caaddc_4_k_cu_d5f22101_42634cuda3std3__48in_placeE:
	.zero		1
	.type		_ZN39_INTERNAL_a7caaddc_4_k_cu_d5f22101_42634cuda3std6ranges3__45__cpo9iter_moveE,@object
	.size		_ZN39_INTERNAL_a7caaddc_4_k_cu_d5f22101_42634cuda3std6ranges3__45__cpo9iter_moveE,(_ZN39_INTERNAL_a7caaddc_4_k_cu_d5f22101_42634cuda3std3__45__cpo5beginE - _ZN39_INTERNAL_a7caaddc_4_k_cu_d5f22101_42634cuda3std6ranges3__45__cpo9iter_moveE)
_ZN39_INTERNAL_a7caaddc_4_k_cu_d5f22101_42634cuda3std6ranges3__45__cpo9iter_moveE:
	.zero		1
	.type		_ZN39_INTERNAL_a7caaddc_4_k_cu_d5f22101_42634cuda3std3__45__cpo5beginE,@object
	.size		_ZN39_INTERNAL_a7caaddc_4_k_cu_d5f22101_42634cuda3std3__45__cpo5beginE,(_ZN39_INTERNAL_a7caaddc_4_k_cu_d5f22101_42634cuda3std3__441_GLOBAL__N__a7caaddc_4_k_cu_d5f22101_42636ignoreE - _ZN39_INTERNAL_a7caaddc_4_k_cu_d5f22101_42634cuda3std3__45__cpo5beginE)
_ZN39_INTERNAL_a7caaddc_4_k_cu_d5f22101_42634cuda3std3__45__cpo5beginE:
	.zero		1
	.type		_ZN39_INTERNAL_a7caaddc_4_k_cu_d5f22101_42634cuda3std3__441_GLOBAL__N__a7caaddc_4_k_cu_d5f22101_42636ignoreE,@object
	.size		_ZN39_INTERNAL_a7caaddc_4_k_cu_d5f22101_42634cuda3std3__441_GLOBAL__N__a7caaddc_4_k_cu_d5f22101_42636ignoreE,(_ZN39_INTERNAL_a7caaddc_4_k_cu_d5f22101_42634cute7productE - _ZN39_INTERNAL_a7caaddc_4_k_cu_d5f22101_42634cuda3std3__441_GLOBAL__N__a7caaddc_4_k_cu_d5f22101_42636ignoreE)
_ZN39_INTERNAL_a7caaddc_4_k_cu_d5f22101_42634cuda3std3__441_GLOBAL__N__a7caaddc_4_k_cu_d5f22101_42636ignoreE:
	.zero		1
	.type		_ZN39_INTERNAL_a7caaddc_4_k_cu_d5f22101_42634cute7productE,@object
	.size		_ZN39_INTERNAL_a7caaddc_4_k_cu_d5f22101_42634cute7productE,(_ZN39_INTERNAL_a7caaddc_4_k_cu_d5f22101_42634cuda3std3__45__cpo3endE - _ZN39_INTERNAL_a7caaddc_4_k_cu_d5f22101_42634cute7productE)
_ZN39_INTERNAL_a7caaddc_4_k_cu_d5f22101_42634cute7productE:
	.zero		1
	.type		_ZN39_INTERNAL_a7caaddc_4_k_cu_d5f22101_42634cuda3std3__45__cpo3endE,@object
	.size		_ZN39_INTERNAL_a7caaddc_4_k_cu_d5f22101_42634cuda3std3__45__cpo3endE,(_ZN39_INTERNAL_a7caaddc_4_k_cu_d5f22101_42634cuda3std3__419piecewise_constructE - _ZN39_INTERNAL_a7caaddc_4_k_cu_d5f22101_42634cuda3std3__45__cpo3endE)
_ZN39_INTERNAL_a7caaddc_4_k_cu_d5f22101_42634cuda3std3__45__cpo3endE:
	.zero		1
	.type		_ZN39_INTERNAL_a7caaddc_4_k_cu_d5f22101_42634cuda3std3__419piecewise_constructE,@object
	.size		_ZN39_INTERNAL_a7caaddc_4_k_cu_d5f22101_42634cuda3std3__419piecewise_constructE,(_ZN39_INTERNAL_a7caaddc_4_k_cu_d5f22101_42634cuda3std3__45__cpo4cendE - _ZN39_INTERNAL_a7caaddc_4_k_cu_d5f22101_42634cuda3std3__419piecewise_constructE)
_ZN39_INTERNAL_a7caaddc_4_k_cu_d5f22101_42634cuda3std3__419piecewise_constructE:
	.zero		1
	.type		_ZN39_INTERNAL_a7caaddc_4_k_cu_d5f22101_42634cuda3std3__45__cpo4cendE,@object
	.size		_ZN39_INTERNAL_a7caaddc_4_k_cu_d5f22101_42634cuda3std3__45__cpo4cendE,(_ZN39_INTERNAL_a7caaddc_4_k_cu_d5f22101_42634cuda3std6ranges3__45__cpo4swapE - _ZN39_INTERNAL_a7caaddc_4_k_cu_d5f22101_42634cuda3std3__45__cpo4cendE)
_ZN39_INTERNAL_a7caaddc_4_k_cu_d5f22101_42634cuda3std3__45__cpo4cendE:
	.zero		1
	.type		_ZN39_INTERNAL_a7caaddc_4_k_cu_d5f22101_42634cuda3std6ranges3__45__cpo4swapE,@object
	.size		_ZN39_INTERNAL_a7caaddc_4_k_cu_d5f22101_42634cuda3std6ranges3__45__cpo4swapE,(.L_7 - _ZN39_INTERNAL_a7caaddc_4_k_cu_d5f22101_42634cuda3std6ranges3__45__cpo4swapE)
_ZN39_INTERNAL_a7caaddc_4_k_cu_d5f22101_42634cuda3std6ranges3__45__cpo4swapE:
	.zero		1
.L_7:


//--------------------- .nv.constant0._ZN7cutlass13device_kernelINS_4gemm6kernel13GemmUniversalIN4cute5tupleIJiiiiEEENS1_10collective13CollectiveMmaINS1_37MainloopSm90TmaGmmaWarpSpecializedFP8ILi18ENS5_IJNS4_1CILi1EEESB_SB_EEENS1_35KernelTmaWarpSpecializedCooperativeEEENS5_IJNSA_ILi128EEENSA_ILi256EEENSA_ILi32EEEEEENS_12float_e5m2_tENS5_IJlSB_lEEESJ_SK_NS4_8TiledMMAINS4_8MMA_AtomIJNS4_4SM904GMMA31MMA_64x256x32_F32E5M2E5M2_SS_TNILNSO_7ScaleInE1ELSQ_1EEEEEENS4_6LayoutINS5_IJNSA_ILi2EEESB_SB_EEENS5_IJSB_NSA_ILi0EEESW_EEEEENS5_IJNS4_10UnderscoreESZ_SZ_EEEEENS4_13SM90_TMA_LOADENS4_14ComposedLayoutINS4_7SwizzleILi1ELi4ELi3EEENS4_18smem_ptr_flag_bitsILi8EEENST_INS5_IJNSA_ILi8EEESH_EEENS5_IJSH_SB_EEEEEEEvNS4_8identityES12_S1C_vS1D_EENS_8epilogue10collective6detail29Sm90TmaWarpSpecializedAdapterINS1G_15DefaultEpilogueISJ_SK_SK_NS1F_6thread17LinearCombinationISJ_Li1EffLNS1K_9ScaleType4KindE0ELNS_15FloatRoundStyleE2ESJ_EENS1_15EpilogueDefaultEEEEEvvEEEEvNT_6ParamsE --------------------------
	.section	.nv.constant0._ZN7cutlass13device_kernelINS_4gemm6kernel13GemmUniversalIN4cute5tupleIJiiiiEEENS1_10collective13CollectiveMmaINS1_37MainloopSm90TmaGmmaWarpSpecializedFP8ILi18ENS5_IJNS4_1CILi1EEESB_SB_EEENS1_35KernelTmaWarpSpecializedCooperativeEEENS5_IJNSA_ILi128EEENSA_ILi256EEENSA_ILi32EEEEEENS_12float_e5m2_tENS5_IJlSB_lEEESJ_SK_NS4_8TiledMMAINS4_8MMA_AtomIJNS4_4SM904GMMA31MMA_64x256x32_F32E5M2E5M2_SS_TNILNSO_7ScaleInE1ELSQ_1EEEEEENS4_6LayoutINS5_IJNSA_ILi2EEESB_SB_EEENS5_IJSB_NSA_ILi0EEESW_EEEEENS5_IJNS4_10UnderscoreESZ_SZ_EEEEENS4_13SM90_TMA_LOADENS4_14ComposedLayoutINS4_7SwizzleILi1ELi4ELi3EEENS4_18smem_ptr_flag_bitsILi8EEENST_INS5_IJNSA_ILi8EEESH_EEENS5_IJSH_SB_EEEEEEEvNS4_8identityES12_S1C_vS1D_EENS_8epilogue10collective6detail29Sm90TmaWarpSpecializedAdapterINS1G_15DefaultEpilogueISJ_SK_SK_NS1F_6thread17LinearCombinationISJ_Li1EffLNS1K_9ScaleType4KindE0ELNS_15FloatRoundStyleE2ESJ_EENS1_15EpilogueDefaultEEEEEvvEEEEvNT_6ParamsE,"a",@progbits
	.sectionflags	@""
	.align	4
.nv.constant0._ZN7cutlass13device_kernelINS_4gemm6kernel13GemmUniversalIN4cute5tupleIJiiiiEEENS1_10collective13CollectiveMmaINS1_37MainloopSm90TmaGmmaWarpSpecializedFP8ILi18ENS5_IJNS4_1CILi1EEESB_SB_EEENS1_35KernelTmaWarpSpecializedCooperativeEEENS5_IJNSA_ILi128EEENSA_ILi256EEENSA_ILi32EEEEEENS_12float_e5m2_tENS5_IJlSB_lEEESJ_SK_NS4_8TiledMMAINS4_8MMA_AtomIJNS4_4SM904GMMA31MMA_64x256x32_F32E5M2E5M2_SS_TNILNSO_7ScaleInE1ELSQ_1EEEEEENS4_6LayoutINS5_IJNSA_ILi2EEESB_SB_EEENS5_IJSB_NSA_ILi0EEESW_EEEEENS5_IJNS4_10UnderscoreESZ_SZ_EEEEENS4_13SM90_TMA_LOADENS4_14ComposedLayoutINS4_7SwizzleILi1ELi4ELi3EEENS4_18smem_ptr_flag_bitsILi8EEENST_INS5_IJNSA_ILi8EEESH_EEENS5_IJSH_SB_EEEEEEEvNS4_8identityES12_S1C_vS1D_EENS_8epilogue10collective6detail29Sm90TmaWarpSpecializedAdapterINS1G_15DefaultEpilogueISJ_SK_SK_NS1F_6thread17LinearCombinationISJ_Li1EffLNS1K_9ScaleType4KindE0ELNS_15FloatRoundStyleE2ESJ_EENS1_15EpilogueDefaultEEEEEvvEEEEvNT_6ParamsE:
	.zero		1664


//--------------------- SYMBOLS --------------------------

	.type		.nv.reservedSmem.offset0,@object
	.size		.nv.reservedSmem.offset0,0x4
